//
// Generated by NVIDIA NVVM Compiler
//
// Compiler Build ID: CL-36424714
// Cuda compilation tools, release 13.0, V13.0.88
// Based on NVVM 20.0.0
//

.version 9.0
.target sm_100
.address_size 64

	// .globl	_Z15up_forces_gpu_1PdS_S_
.extern .func __assertfail
(
	.param .b64 __assertfail_param_0,
	.param .b64 __assertfail_param_1,
	.param .b32 __assertfail_param_2,
	.param .b64 __assertfail_param_3,
	.param .b64 __assertfail_param_4
)
;
// _ZZ15up_forces_gpu_3PdS_S_S_S_E4F_sh has been demoted
// _ZZ15up_forces_gpu_3PdS_S_S_S_E7Epot_sh has been demoted
.global .align 1 .b8 __unnamed_1[36] = {118, 111, 105, 100, 32, 114, 101, 98, 117, 105, 108, 100, 95, 71, 95, 103, 112, 117, 40, 100, 111, 117, 98, 108, 101, 32, 42, 44, 32, 105, 110, 116, 32, 42, 41};
.global .align 1 .b8 $str[13] = {112, 111, 109, 32, 60, 32, 77, 65, 88, 95, 76, 73};
.global .align 1 .b8 $str$1[27] = {47, 116, 109, 112, 47, 115, 97, 115, 115, 95, 99, 117, 95, 121, 95, 115, 105, 99, 103, 50, 120, 47, 107, 46, 99, 117};

.visible .entry _Z15up_forces_gpu_1PdS_S_(
	.param .u64 .ptr .align 1 _Z15up_forces_gpu_1PdS_S__param_0,
	.param .u64 .ptr .align 1 _Z15up_forces_gpu_1PdS_S__param_1,
	.param .u64 .ptr .align 1 _Z15up_forces_gpu_1PdS_S__param_2
)
{
	.reg .pred 	%p<7>;
	.reg .b32 	%r<7>;
	.reg .b64 	%rd<25>;
	.reg .b64 	%fd<69>;

	ld.param.u64 	%rd12, [_Z15up_forces_gpu_1PdS_S__param_0];
	ld.param.u64 	%rd13, [_Z15up_forces_gpu_1PdS_S__param_1];
	ld.param.u64 	%rd14, [_Z15up_forces_gpu_1PdS_S__param_2];
	mov.u32 	%r2, %ntid.x;
	mov.u32 	%r3, %ctaid.x;
	mov.u32 	%r4, %tid.x;
	mad.lo.s32 	%r1, %r2, %r3, %r4;
	setp.gt.s32 	%p1, %r1, 863;
	@%p1 bra 	$L__BB0_10;
	cvta.to.global.u64 	%rd16, %rd12;
	cvta.to.global.u64 	%rd17, %rd13;
	cvta.to.global.u64 	%rd18, %rd14;
	mul.lo.s32 	%r5, %r1, 3;
	mul.wide.s32 	%rd19, %r5, 8;
	add.s64 	%rd1, %rd17, %rd19;
	mov.b64 	%rd24, 0;
	st.global.u64 	[%rd1], %rd24;
	st.global.u64 	[%rd1+8], %rd24;
	st.global.u64 	[%rd1+16], %rd24;
	shl.b32 	%r6, %r1, 1;
	mul.wide.s32 	%rd20, %r6, 8;
	add.s64 	%rd2, %rd18, %rd20;
	st.global.u64 	[%rd2], %rd24;
	st.global.u64 	[%rd2+8], %rd24;
	cvt.s64.s32 	%rd3, %r1;
	add.s64 	%rd4, %rd16, %rd19;
	add.s64 	%rd23, %rd16, 24;
	mov.u64 	%rd22, %rd3;
$L__BB0_2:
	setp.eq.s64 	%p2, %rd22, 0;
	@%p2 bra 	$L__BB0_5;
	ld.global.f64 	%fd9, [%rd4];
	ld.global.f64 	%fd10, [%rd23+-24];
	sub.f64 	%fd1, %fd9, %fd10;
	ld.global.f64 	%fd11, [%rd4+8];
	ld.global.f64 	%fd12, [%rd23+-16];
	sub.f64 	%fd2, %fd11, %fd12;
	ld.global.f64 	%fd13, [%rd4+16];
	ld.global.f64 	%fd14, [%rd23+-8];
	sub.f64 	%fd3, %fd13, %fd14;
	mul.f64 	%fd15, %fd2, %fd2;
	fma.rn.f64 	%fd16, %fd1, %fd1, %fd15;
	fma.rn.f64 	%fd4, %fd3, %fd3, %fd16;
	setp.gt.f64 	%p3, %fd4, 0d3FFB0A3D70A3D70B;
	@%p3 bra 	$L__BB0_5;
	mov.f64 	%fd17, 0d3FC16DB940FECDD1;
	div.rn.f64 	%fd18, %fd17, %fd4;
	mul.f64 	%fd19, %fd18, %fd18;
	mul.f64 	%fd20, %fd18, %fd19;
	mul.f64 	%fd21, %fd20, %fd20;
	sub.f64 	%fd22, %fd21, %fd20;
	div.rn.f64 	%fd23, %fd22, %fd4;
	ld.global.f64 	%fd24, [%rd1];
	fma.rn.f64 	%fd25, %fd23, %fd1, %fd24;
	st.global.f64 	[%rd1], %fd25;
	ld.global.f64 	%fd26, [%rd1+8];
	fma.rn.f64 	%fd27, %fd23, %fd2, %fd26;
	st.global.f64 	[%rd1+8], %fd27;
	ld.global.f64 	%fd28, [%rd1+16];
	fma.rn.f64 	%fd29, %fd23, %fd3, %fd28;
	st.global.f64 	[%rd1+16], %fd29;
	ld.global.f64 	%fd30, [%rd2];
	add.f64 	%fd31, %fd21, %fd30;
	st.global.f64 	[%rd2], %fd31;
	ld.global.f64 	%fd32, [%rd2+8];
	sub.f64 	%fd33, %fd32, %fd20;
	st.global.f64 	[%rd2+8], %fd33;
$L__BB0_5:
	add.s64 	%rd21, %rd24, 1;
	setp.eq.s64 	%p4, %rd21, %rd3;
	@%p4 bra 	$L__BB0_8;
	ld.global.f64 	%fd34, [%rd4];
	ld.global.f64 	%fd35, [%rd23];
	sub.f64 	%fd5, %fd34, %fd35;
	ld.global.f64 	%fd36, [%rd4+8];
	ld.global.f64 	%fd37, [%rd23+8];
	sub.f64 	%fd6, %fd36, %fd37;
	ld.global.f64 	%fd38, [%rd4+16];
	ld.global.f64 	%fd39, [%rd23+16];
	sub.f64 	%fd7, %fd38, %fd39;
	mul.f64 	%fd40, %fd6, %fd6;
	fma.rn.f64 	%fd41, %fd5, %fd5, %fd40;
	fma.rn.f64 	%fd8, %fd7, %fd7, %fd41;
	setp.gt.f64 	%p5, %fd8, 0d3FFB0A3D70A3D70B;
	@%p5 bra 	$L__BB0_8;
	mov.f64 	%fd42, 0d3FC16DB940FECDD1;
	div.rn.f64 	%fd43, %fd42, %fd8;
	mul.f64 	%fd44, %fd43, %fd43;
	mul.f64 	%fd45, %fd43, %fd44;
	mul.f64 	%fd46, %fd45, %fd45;
	sub.f64 	%fd47, %fd46, %fd45;
	div.rn.f64 	%fd48, %fd47, %fd8;
	ld.global.f64 	%fd49, [%rd1];
	fma.rn.f64 	%fd50, %fd48, %fd5, %fd49;
	st.global.f64 	[%rd1], %fd50;
	ld.global.f64 	%fd51, [%rd1+8];
	fma.rn.f64 	%fd52, %fd48, %fd6, %fd51;
	st.global.f64 	[%rd1+8], %fd52;
	ld.global.f64 	%fd53, [%rd1+16];
	fma.rn.f64 	%fd54, %fd48, %fd7, %fd53;
	st.global.f64 	[%rd1+16], %fd54;
	ld.global.f64 	%fd55, [%rd2];
	add.f64 	%fd56, %fd46, %fd55;
	st.global.f64 	[%rd2], %fd56;
	ld.global.f64 	%fd57, [%rd2+8];
	sub.f64 	%fd58, %fd57, %fd45;
	st.global.f64 	[%rd2+8], %fd58;
$L__BB0_8:
	add.s64 	%rd24, %rd24, 2;
	add.s64 	%rd23, %rd23, 48;
	add.s64 	%rd22, %rd22, -2;
	setp.ne.s64 	%p6, %rd24, 864;
	@%p6 bra 	$L__BB0_2;
	ld.global.f64 	%fd59, [%rd1];
	mul.f64 	%fd60, %fd59, 0d402C8F5C28F5C28F;
	st.global.f64 	[%rd1], %fd60;
	ld.global.f64 	%fd61, [%rd1+8];
	mul.f64 	%fd62, %fd61, 0d402C8F5C28F5C28F;
	st.global.f64 	[%rd1+8], %fd62;
	ld.global.f64 	%fd63, [%rd1+16];
	mul.f64 	%fd64, %fd63, 0d402C8F5C28F5C28F;
	st.global.f64 	[%rd1+16], %fd64;
	ld.global.f64 	%fd65, [%rd2];
	mul.f64 	%fd66, %fd65, 0d3FE30A3D70A3D70A;
	st.global.f64 	[%rd2], %fd66;
	ld.global.f64 	%fd67, [%rd2+8];
	mul.f64 	%fd68, %fd67, 0d3FF30A3D70A3D70A;
	st.global.f64 	[%rd2+8], %fd68;
$L__BB0_10:
	ret;

}
	// .globl	_Z12summer_gpu_2PdS_
.visible .entry _Z12summer_gpu_2PdS_(
	.param .u64 .ptr .align 1 _Z12summer_gpu_2PdS__param_0,
	.param .u64 .ptr .align 1 _Z12summer_gpu_2PdS__param_1
)
{
	.reg .pred 	%p<2>;
	.reg .b32 	%r<25>;
	.reg .b64 	%rd<13>;
	.reg .b64 	%fd<41>;

	ld.param.u64 	%rd5, [_Z12summer_gpu_2PdS__param_0];
	ld.param.u64 	%rd6, [_Z12summer_gpu_2PdS__param_1];
	cvta.to.global.u64 	%rd1, %rd5;
	cvta.to.global.u64 	%rd2, %rd6;
	mov.u32 	%r10, %ctaid.x;
	mov.u32 	%r11, %ntid.x;
	mul.lo.s32 	%r12, %r10, %r11;
	mov.u32 	%r13, %tid.x;
	add.s32 	%r14, %r12, %r13;
	mul.lo.s32 	%r15, %r14, 3;
	shl.b32 	%r16, %r14, 1;
	mul.wide.s32 	%rd7, %r15, 8;
	add.s64 	%rd3, %rd1, %rd7;
	mul.wide.s32 	%rd8, %r16, 8;
	add.s64 	%rd4, %rd2, %rd8;
	shl.b32 	%r17, %r12, 1;
	shl.b32 	%r18, %r13, 1;
	add.s32 	%r23, %r17, %r18;
	mul.lo.s32 	%r19, %r13, 3;
	mad.lo.s32 	%r22, %r12, 3, %r19;
	mov.b32 	%r24, 2592;
$L__BB1_1:
	add.s32 	%r20, %r22, 2592;
	mul.wide.s32 	%rd9, %r20, 8;
	add.s64 	%rd10, %rd1, %rd9;
	ld.global.f64 	%fd1, [%rd10];
	ld.global.f64 	%fd2, [%rd3];
	add.f64 	%fd3, %fd1, %fd2;
	st.global.f64 	[%rd3], %fd3;
	ld.global.f64 	%fd4, [%rd10+8];
	ld.global.f64 	%fd5, [%rd3+8];
	add.f64 	%fd6, %fd4, %fd5;
	st.global.f64 	[%rd3+8], %fd6;
	ld.global.f64 	%fd7, [%rd10+16];
	ld.global.f64 	%fd8, [%rd3+16];
	add.f64 	%fd9, %fd7, %fd8;
	st.global.f64 	[%rd3+16], %fd9;
	add.s32 	%r21, %r23, 1728;
	mul.wide.s32 	%rd11, %r21, 8;
	add.s64 	%rd12, %rd2, %rd11;
	ld.global.f64 	%fd10, [%rd12];
	ld.global.f64 	%fd11, [%rd4];
	add.f64 	%fd12, %fd10, %fd11;
	st.global.f64 	[%rd4], %fd12;
	ld.global.f64 	%fd13, [%rd12+8];
	ld.global.f64 	%fd14, [%rd4+8];
	add.f64 	%fd15, %fd13, %fd14;
	st.global.f64 	[%rd4+8], %fd15;
	ld.global.f64 	%fd16, [%rd10+20736];
	ld.global.f64 	%fd17, [%rd3];
	add.f64 	%fd18, %fd16, %fd17;
	st.global.f64 	[%rd3], %fd18;
	ld.global.f64 	%fd19, [%rd10+20744];
	ld.global.f64 	%fd20, [%rd3+8];
	add.f64 	%fd21, %fd19, %fd20;
	st.global.f64 	[%rd3+8], %fd21;
	ld.global.f64 	%fd22, [%rd10+20752];
	ld.global.f64 	%fd23, [%rd3+16];
	add.f64 	%fd24, %fd22, %fd23;
	st.global.f64 	[%rd3+16], %fd24;
	ld.global.f64 	%fd25, [%rd12+13824];
	ld.global.f64 	%fd26, [%rd4];
	add.f64 	%fd27, %fd25, %fd26;
	st.global.f64 	[%rd4], %fd27;
	ld.global.f64 	%fd28, [%rd12+13832];
	ld.global.f64 	%fd29, [%rd4+8];
	add.f64 	%fd30, %fd28, %fd29;
	st.global.f64 	[%rd4+8], %fd30;
	add.s32 	%r24, %r24, 5184;
	add.s32 	%r23, %r23, 3456;
	add.s32 	%r22, %r22, 5184;
	setp.ne.s32 	%p1, %r24, 69984;
	@%p1 bra 	$L__BB1_1;
	ld.global.f64 	%fd31, [%rd3];
	mul.f64 	%fd32, %fd31, 0d402C8F5C28F5C28F;
	st.global.f64 	[%rd3], %fd32;
	ld.global.f64 	%fd33, [%rd3+8];
	mul.f64 	%fd34, %fd33, 0d402C8F5C28F5C28F;
	st.global.f64 	[%rd3+8], %fd34;
	ld.global.f64 	%fd35, [%rd3+16];
	mul.f64 	%fd36, %fd35, 0d402C8F5C28F5C28F;
	st.global.f64 	[%rd3+16], %fd36;
	ld.global.f64 	%fd37, [%rd4];
	mul.f64 	%fd38, %fd37, 0d3FE30A3D70A3D70A;
	st.global.f64 	[%rd4], %fd38;
	ld.global.f64 	%fd39, [%rd4+8];
	mul.f64 	%fd40, %fd39, 0d3FF30A3D70A3D70A;
	st.global.f64 	[%rd4+8], %fd40;
	ret;

}
	// .globl	_Z15up_forces_gpu_2PdS_S_
.visible .entry _Z15up_forces_gpu_2PdS_S_(
	.param .u64 .ptr .align 1 _Z15up_forces_gpu_2PdS_S__param_0,
	.param .u64 .ptr .align 1 _Z15up_forces_gpu_2PdS_S__param_1,
	.param .u64 .ptr .align 1 _Z15up_forces_gpu_2PdS_S__param_2
)
{
	.reg .pred 	%p<50>;
	.reg .b32 	%r<80>;
	.reg .b64 	%rd<17>;
	.reg .b64 	%fd<166>;

	ld.param.u64 	%rd3, [_Z15up_forces_gpu_2PdS_S__param_0];
	mov.u32 	%r11, %ctaid.x;
	mov.u32 	%r12, %ntid.x;
	mov.u32 	%r13, %tid.x;
	mad.lo.s32 	%r1, %r11, %r12, %r13;
	mov.u32 	%r14, %ctaid.y;
	mad.lo.s32 	%r15, %r14, %r12, %r13;
	mul.lo.s32 	%r16, %r15, 3;
	mul.lo.s32 	%r17, %r1, 3;
	cvta.to.global.u64 	%rd4, %rd3;
	mul.wide.s32 	%rd5, %r17, 8;
	add.s64 	%rd6, %rd4, %rd5;
	ld.global.f64 	%fd1, [%rd6];
	mul.wide.u32 	%rd7, %r16, 8;
	add.s64 	%rd8, %rd4, %rd7;
	ld.global.f64 	%fd2, [%rd8];
	ld.global.f64 	%fd3, [%rd6+8];
	ld.global.f64 	%fd4, [%rd8+8];
	ld.global.f64 	%fd5, [%rd6+16];
	ld.global.f64 	%fd6, [%rd8+16];
	shl.b32 	%r77, %r14, 5;
	sub.s32 	%r18, %r1, %r77;
	add.s32 	%r78, %r18, -3;
	mov.f64 	%fd151, 0d0000000000000000;
	mov.b32 	%r79, 1;
	mov.f64 	%fd152, %fd151;
	mov.f64 	%fd153, %fd151;
	mov.f64 	%fd155, %fd151;
	mov.f64 	%fd154, %fd151;
$L__BB2_1:
	mov.u32 	%r6, %r79;
	setp.gt.s32 	%p1, %r1, 863;
	add.s32 	%r31, %r6, -1;
	// begin inline asm
	mov.b64 {%r19,%r20}, %fd2;
	// end inline asm
	shfl.sync.idx.b32	%r22|%p2, %r20, %r31, 31, -1;
	shfl.sync.idx.b32	%r21|%p3, %r19, %r31, 31, -1;
	// begin inline asm
	mov.b64 %fd66, {%r21,%r22};
	// end inline asm
	sub.f64 	%fd12, %fd1, %fd66;
	// begin inline asm
	mov.b64 {%r23,%r24}, %fd4;
	// end inline asm
	shfl.sync.idx.b32	%r26|%p4, %r24, %r31, 31, -1;
	shfl.sync.idx.b32	%r25|%p5, %r23, %r31, 31, -1;
	// begin inline asm
	mov.b64 %fd68, {%r25,%r26};
	// end inline asm
	sub.f64 	%fd13, %fd3, %fd68;
	// begin inline asm
	mov.b64 {%r27,%r28}, %fd6;
	// end inline asm
	shfl.sync.idx.b32	%r30|%p6, %r28, %r31, 31, -1;
	shfl.sync.idx.b32	%r29|%p7, %r27, %r31, 31, -1;
	// begin inline asm
	mov.b64 %fd70, {%r29,%r30};
	// end inline asm
	sub.f64 	%fd14, %fd5, %fd70;
	setp.eq.s32 	%p8, %r78, -3;
	setp.gt.u32 	%p9, %r77, 863;
	or.pred  	%p10, %p8, %p9;
	or.pred  	%p11, %p10, %p1;
	@%p11 bra 	$L__BB2_4;
	mul.f64 	%fd71, %fd13, %fd13;
	fma.rn.f64 	%fd72, %fd12, %fd12, %fd71;
	fma.rn.f64 	%fd73, %fd14, %fd14, %fd72;
	setp.gt.f64 	%p12, %fd73, 0d3FFB0A3D70A3D70B;
	@%p12 bra 	$L__BB2_4;
	mul.f64 	%fd74, %fd13, %fd13;
	fma.rn.f64 	%fd75, %fd12, %fd12, %fd74;
	fma.rn.f64 	%fd76, %fd14, %fd14, %fd75;
	mov.f64 	%fd77, 0d3FC16DB940FECDD1;
	div.rn.f64 	%fd78, %fd77, %fd76;
	mul.f64 	%fd79, %fd78, %fd78;
	mul.f64 	%fd80, %fd78, %fd79;
	mul.f64 	%fd81, %fd80, %fd80;
	sub.f64 	%fd82, %fd81, %fd80;
	div.rn.f64 	%fd83, %fd82, %fd76;
	fma.rn.f64 	%fd153, %fd83, %fd12, %fd153;
	fma.rn.f64 	%fd152, %fd83, %fd13, %fd152;
	fma.rn.f64 	%fd151, %fd83, %fd14, %fd151;
	add.f64 	%fd155, %fd155, %fd81;
	sub.f64 	%fd154, %fd154, %fd80;
$L__BB2_4:
	setp.gt.s32 	%p13, %r1, 863;
	add.s32 	%r44, %r77, 1;
	// begin inline asm
	mov.b64 {%r32,%r33}, %fd2;
	// end inline asm
	shfl.sync.idx.b32	%r35|%p14, %r33, %r6, 31, -1;
	shfl.sync.idx.b32	%r34|%p15, %r32, %r6, 31, -1;
	// begin inline asm
	mov.b64 %fd85, {%r34,%r35};
	// end inline asm
	sub.f64 	%fd25, %fd1, %fd85;
	// begin inline asm
	mov.b64 {%r36,%r37}, %fd4;
	// end inline asm
	shfl.sync.idx.b32	%r39|%p16, %r37, %r6, 31, -1;
	shfl.sync.idx.b32	%r38|%p17, %r36, %r6, 31, -1;
	// begin inline asm
	mov.b64 %fd87, {%r38,%r39};
	// end inline asm
	sub.f64 	%fd26, %fd3, %fd87;
	// begin inline asm
	mov.b64 {%r40,%r41}, %fd6;
	// end inline asm
	shfl.sync.idx.b32	%r43|%p18, %r41, %r6, 31, -1;
	shfl.sync.idx.b32	%r42|%p19, %r40, %r6, 31, -1;
	// begin inline asm
	mov.b64 %fd89, {%r42,%r43};
	// end inline asm
	sub.f64 	%fd27, %fd5, %fd89;
	setp.eq.s32 	%p20, %r78, -2;
	setp.gt.u32 	%p21, %r44, 863;
	or.pred  	%p22, %p20, %p21;
	or.pred  	%p23, %p22, %p13;
	@%p23 bra 	$L__BB2_7;
	mul.f64 	%fd90, %fd26, %fd26;
	fma.rn.f64 	%fd91, %fd25, %fd25, %fd90;
	fma.rn.f64 	%fd92, %fd27, %fd27, %fd91;
	setp.gt.f64 	%p24, %fd92, 0d3FFB0A3D70A3D70B;
	@%p24 bra 	$L__BB2_7;
	mul.f64 	%fd93, %fd26, %fd26;
	fma.rn.f64 	%fd94, %fd25, %fd25, %fd93;
	fma.rn.f64 	%fd95, %fd27, %fd27, %fd94;
	mov.f64 	%fd96, 0d3FC16DB940FECDD1;
	div.rn.f64 	%fd97, %fd96, %fd95;
	mul.f64 	%fd98, %fd97, %fd97;
	mul.f64 	%fd99, %fd97, %fd98;
	mul.f64 	%fd100, %fd99, %fd99;
	sub.f64 	%fd101, %fd100, %fd99;
	div.rn.f64 	%fd102, %fd101, %fd95;
	fma.rn.f64 	%fd153, %fd102, %fd25, %fd153;
	fma.rn.f64 	%fd152, %fd102, %fd26, %fd152;
	fma.rn.f64 	%fd151, %fd102, %fd27, %fd151;
	add.f64 	%fd155, %fd155, %fd100;
	sub.f64 	%fd154, %fd154, %fd99;
$L__BB2_7:
	setp.gt.s32 	%p25, %r1, 863;
	add.s32 	%r57, %r77, 2;
	// begin inline asm
	mov.b64 {%r45,%r46}, %fd2;
	// end inline asm
	add.s32 	%r58, %r6, 1;
	shfl.sync.idx.b32	%r48|%p26, %r46, %r58, 31, -1;
	shfl.sync.idx.b32	%r47|%p27, %r45, %r58, 31, -1;
	// begin inline asm
	mov.b64 %fd104, {%r47,%r48};
	// end inline asm
	sub.f64 	%fd38, %fd1, %fd104;
	// begin inline asm
	mov.b64 {%r49,%r50}, %fd4;
	// end inline asm
	shfl.sync.idx.b32	%r52|%p28, %r50, %r58, 31, -1;
	shfl.sync.idx.b32	%r51|%p29, %r49, %r58, 31, -1;
	// begin inline asm
	mov.b64 %fd106, {%r51,%r52};
	// end inline asm
	sub.f64 	%fd39, %fd3, %fd106;
	// begin inline asm
	mov.b64 {%r53,%r54}, %fd6;
	// end inline asm
	shfl.sync.idx.b32	%r56|%p30, %r54, %r58, 31, -1;
	shfl.sync.idx.b32	%r55|%p31, %r53, %r58, 31, -1;
	// begin inline asm
	mov.b64 %fd108, {%r55,%r56};
	// end inline asm
	sub.f64 	%fd40, %fd5, %fd108;
	setp.eq.s32 	%p32, %r78, -1;
	setp.gt.u32 	%p33, %r57, 863;
	or.pred  	%p34, %p32, %p33;
	or.pred  	%p35, %p34, %p25;
	@%p35 bra 	$L__BB2_10;
	mul.f64 	%fd109, %fd39, %fd39;
	fma.rn.f64 	%fd110, %fd38, %fd38, %fd109;
	fma.rn.f64 	%fd111, %fd40, %fd40, %fd110;
	setp.gt.f64 	%p36, %fd111, 0d3FFB0A3D70A3D70B;
	@%p36 bra 	$L__BB2_10;
	mul.f64 	%fd112, %fd39, %fd39;
	fma.rn.f64 	%fd113, %fd38, %fd38, %fd112;
	fma.rn.f64 	%fd114, %fd40, %fd40, %fd113;
	mov.f64 	%fd115, 0d3FC16DB940FECDD1;
	div.rn.f64 	%fd116, %fd115, %fd114;
	mul.f64 	%fd117, %fd116, %fd116;
	mul.f64 	%fd118, %fd116, %fd117;
	mul.f64 	%fd119, %fd118, %fd118;
	sub.f64 	%fd120, %fd119, %fd118;
	div.rn.f64 	%fd121, %fd120, %fd114;
	fma.rn.f64 	%fd153, %fd121, %fd38, %fd153;
	fma.rn.f64 	%fd152, %fd121, %fd39, %fd152;
	fma.rn.f64 	%fd151, %fd121, %fd40, %fd151;
	add.f64 	%fd155, %fd155, %fd119;
	sub.f64 	%fd154, %fd154, %fd118;
$L__BB2_10:
	setp.gt.s32 	%p37, %r1, 863;
	add.s32 	%r71, %r77, 3;
	// begin inline asm
	mov.b64 {%r59,%r60}, %fd2;
	// end inline asm
	add.s32 	%r72, %r6, 2;
	shfl.sync.idx.b32	%r62|%p38, %r60, %r72, 31, -1;
	shfl.sync.idx.b32	%r61|%p39, %r59, %r72, 31, -1;
	// begin inline asm
	mov.b64 %fd123, {%r61,%r62};
	// end inline asm
	sub.f64 	%fd51, %fd1, %fd123;
	// begin inline asm
	mov.b64 {%r63,%r64}, %fd4;
	// end inline asm
	shfl.sync.idx.b32	%r66|%p40, %r64, %r72, 31, -1;
	shfl.sync.idx.b32	%r65|%p41, %r63, %r72, 31, -1;
	// begin inline asm
	mov.b64 %fd125, {%r65,%r66};
	// end inline asm
	sub.f64 	%fd52, %fd3, %fd125;
	// begin inline asm
	mov.b64 {%r67,%r68}, %fd6;
	// end inline asm
	shfl.sync.idx.b32	%r70|%p42, %r68, %r72, 31, -1;
	shfl.sync.idx.b32	%r69|%p43, %r67, %r72, 31, -1;
	// begin inline asm
	mov.b64 %fd127, {%r69,%r70};
	// end inline asm
	sub.f64 	%fd53, %fd5, %fd127;
	setp.eq.s32 	%p44, %r78, 0;
	setp.gt.u32 	%p45, %r71, 863;
	or.pred  	%p46, %p44, %p45;
	or.pred  	%p47, %p46, %p37;
	@%p47 bra 	$L__BB2_13;
	mul.f64 	%fd128, %fd52, %fd52;
	fma.rn.f64 	%fd129, %fd51, %fd51, %fd128;
	fma.rn.f64 	%fd130, %fd53, %fd53, %fd129;
	setp.gt.f64 	%p48, %fd130, 0d3FFB0A3D70A3D70B;
	@%p48 bra 	$L__BB2_13;
	mul.f64 	%fd131, %fd52, %fd52;
	fma.rn.f64 	%fd132, %fd51, %fd51, %fd131;
	fma.rn.f64 	%fd133, %fd53, %fd53, %fd132;
	mov.f64 	%fd134, 0d3FC16DB940FECDD1;
	div.rn.f64 	%fd135, %fd134, %fd133;
	mul.f64 	%fd136, %fd135, %fd135;
	mul.f64 	%fd137, %fd135, %fd136;
	mul.f64 	%fd138, %fd137, %fd137;
	sub.f64 	%fd139, %fd138, %fd137;
	div.rn.f64 	%fd140, %fd139, %fd133;
	fma.rn.f64 	%fd153, %fd140, %fd51, %fd153;
	fma.rn.f64 	%fd152, %fd140, %fd52, %fd152;
	fma.rn.f64 	%fd151, %fd140, %fd53, %fd151;
	add.f64 	%fd155, %fd155, %fd138;
	sub.f64 	%fd154, %fd154, %fd137;
$L__BB2_13:
	add.s32 	%r79, %r6, 4;
	add.s32 	%r78, %r78, -4;
	add.s32 	%r77, %r77, 4;
	setp.ne.s32 	%p49, %r6, 29;
	@%p49 bra 	$L__BB2_1;
	ld.param.u64 	%rd16, [_Z15up_forces_gpu_2PdS_S__param_2];
	ld.param.u64 	%rd15, [_Z15up_forces_gpu_2PdS_S__param_1];
	mov.u32 	%r73, %ctaid.y;
	mad.lo.s32 	%r74, %r73, 864, %r1;
	mul.lo.s32 	%r75, %r74, 3;
	cvta.to.global.u64 	%rd9, %rd15;
	mul.wide.s32 	%rd10, %r75, 8;
	add.s64 	%rd11, %rd9, %rd10;
	st.global.f64 	[%rd11], %fd153;
	st.global.f64 	[%rd11+8], %fd152;
	st.global.f64 	[%rd11+16], %fd151;
	cvta.to.global.u64 	%rd12, %rd16;
	shl.b32 	%r76, %r74, 1;
	mul.wide.s32 	%rd13, %r76, 8;
	add.s64 	%rd14, %rd12, %rd13;
	st.global.f64 	[%rd14], %fd155;
	st.global.f64 	[%rd14+8], %fd154;
	ret;

}
	// .globl	_Z12summer_gpu_3PdS_S_S_
.visible .entry _Z12summer_gpu_3PdS_S_S_(
	.param .u64 .ptr .align 1 _Z12summer_gpu_3PdS_S_S__param_0,
	.param .u64 .ptr .align 1 _Z12summer_gpu_3PdS_S_S__param_1,
	.param .u64 .ptr .align 1 _Z12summer_gpu_3PdS_S_S__param_2,
	.param .u64 .ptr .align 1 _Z12summer_gpu_3PdS_S_S__param_3
)
{
	.reg .pred 	%p<2>;
	.reg .b32 	%r<30>;
	.reg .b64 	%rd<22>;
	.reg .b64 	%fd<82>;

	ld.param.u64 	%rd9, [_Z12summer_gpu_3PdS_S_S__param_0];
	ld.param.u64 	%rd10, [_Z12summer_gpu_3PdS_S_S__param_1];
	ld.param.u64 	%rd11, [_Z12summer_gpu_3PdS_S_S__param_2];
	ld.param.u64 	%rd12, [_Z12summer_gpu_3PdS_S_S__param_3];
	cvta.to.global.u64 	%rd1, %rd9;
	cvta.to.global.u64 	%rd2, %rd11;
	cvta.to.global.u64 	%rd3, %rd12;
	cvta.to.global.u64 	%rd4, %rd10;
	mov.u32 	%r10, %ctaid.x;
	mov.u32 	%r11, %ntid.x;
	mul.lo.s32 	%r12, %r10, %r11;
	mov.u32 	%r13, %tid.x;
	add.s32 	%r14, %r12, %r13;
	shl.b32 	%r15, %r14, 1;
	mul.wide.s32 	%rd13, %r15, 8;
	add.s64 	%rd5, %rd3, %rd13;
	shl.b32 	%r16, %r12, 1;
	shl.b32 	%r17, %r13, 1;
	add.s32 	%r28, %r16, %r17;
	mul.lo.s32 	%r18, %r13, 3;
	mad.lo.s32 	%r27, %r12, 3, %r18;
	mov.b32 	%r29, 2592;
	mad.lo.s32 	%r23, %r10, %r11, %r13;
$L__BB3_1:
	add.s32 	%r19, %r27, 2592;
	mul.wide.s32 	%rd14, %r19, 8;
	add.s64 	%rd15, %rd1, %rd14;
	ld.global.f64 	%fd1, [%rd15];
	mul.lo.s32 	%r24, %r23, 3;
	mul.wide.s32 	%rd16, %r24, 8;
	add.s64 	%rd6, %rd1, %rd16;
	ld.global.f64 	%fd2, [%rd6];
	add.f64 	%fd3, %fd1, %fd2;
	st.global.f64 	[%rd6], %fd3;
	add.s64 	%rd17, %rd2, %rd14;
	ld.global.f64 	%fd4, [%rd17];
	add.s64 	%rd7, %rd2, %rd16;
	ld.global.f64 	%fd5, [%rd7];
	add.f64 	%fd6, %fd4, %fd5;
	st.global.f64 	[%rd7], %fd6;
	ld.global.f64 	%fd7, [%rd15+8];
	ld.global.f64 	%fd8, [%rd6+8];
	add.f64 	%fd9, %fd7, %fd8;
	st.global.f64 	[%rd6+8], %fd9;
	ld.global.f64 	%fd10, [%rd17+8];
	ld.global.f64 	%fd11, [%rd7+8];
	add.f64 	%fd12, %fd10, %fd11;
	st.global.f64 	[%rd7+8], %fd12;
	ld.global.f64 	%fd13, [%rd15+16];
	ld.global.f64 	%fd14, [%rd6+16];
	add.f64 	%fd15, %fd13, %fd14;
	st.global.f64 	[%rd6+16], %fd15;
	ld.global.f64 	%fd16, [%rd17+16];
	ld.global.f64 	%fd17, [%rd7+16];
	add.f64 	%fd18, %fd16, %fd17;
	st.global.f64 	[%rd7+16], %fd18;
	add.s32 	%r25, %r28, 1728;
	mul.wide.s32 	%rd18, %r25, 8;
	add.s64 	%rd19, %rd4, %rd18;
	ld.global.f64 	%fd19, [%rd19];
	shl.b32 	%r26, %r23, 1;
	mul.wide.s32 	%rd20, %r26, 8;
	add.s64 	%rd8, %rd4, %rd20;
	ld.global.f64 	%fd20, [%rd8];
	add.f64 	%fd21, %fd19, %fd20;
	st.global.f64 	[%rd8], %fd21;
	add.s64 	%rd21, %rd3, %rd18;
	ld.global.f64 	%fd22, [%rd21];
	ld.global.f64 	%fd23, [%rd5];
	add.f64 	%fd24, %fd22, %fd23;
	st.global.f64 	[%rd5], %fd24;
	ld.global.f64 	%fd25, [%rd19+8];
	ld.global.f64 	%fd26, [%rd8+8];
	add.f64 	%fd27, %fd25, %fd26;
	st.global.f64 	[%rd8+8], %fd27;
	ld.global.f64 	%fd28, [%rd21+8];
	ld.global.f64 	%fd29, [%rd5+8];
	add.f64 	%fd30, %fd28, %fd29;
	st.global.f64 	[%rd5+8], %fd30;
	ld.global.f64 	%fd31, [%rd15+20736];
	ld.global.f64 	%fd32, [%rd6];
	add.f64 	%fd33, %fd31, %fd32;
	st.global.f64 	[%rd6], %fd33;
	ld.global.f64 	%fd34, [%rd17+20736];
	ld.global.f64 	%fd35, [%rd7];
	add.f64 	%fd36, %fd34, %fd35;
	st.global.f64 	[%rd7], %fd36;
	ld.global.f64 	%fd37, [%rd15+20744];
	ld.global.f64 	%fd38, [%rd6+8];
	add.f64 	%fd39, %fd37, %fd38;
	st.global.f64 	[%rd6+8], %fd39;
	ld.global.f64 	%fd40, [%rd17+20744];
	ld.global.f64 	%fd41, [%rd7+8];
	add.f64 	%fd42, %fd40, %fd41;
	st.global.f64 	[%rd7+8], %fd42;
	ld.global.f64 	%fd43, [%rd15+20752];
	ld.global.f64 	%fd44, [%rd6+16];
	add.f64 	%fd45, %fd43, %fd44;
	st.global.f64 	[%rd6+16], %fd45;
	ld.global.f64 	%fd46, [%rd17+20752];
	ld.global.f64 	%fd47, [%rd7+16];
	add.f64 	%fd48, %fd46, %fd47;
	st.global.f64 	[%rd7+16], %fd48;
	ld.global.f64 	%fd49, [%rd19+13824];
	ld.global.f64 	%fd50, [%rd8];
	add.f64 	%fd51, %fd49, %fd50;
	st.global.f64 	[%rd8], %fd51;
	ld.global.f64 	%fd52, [%rd21+13824];
	ld.global.f64 	%fd53, [%rd5];
	add.f64 	%fd54, %fd52, %fd53;
	st.global.f64 	[%rd5], %fd54;
	ld.global.f64 	%fd55, [%rd19+13832];
	ld.global.f64 	%fd56, [%rd8+8];
	add.f64 	%fd57, %fd55, %fd56;
	st.global.f64 	[%rd8+8], %fd57;
	ld.global.f64 	%fd58, [%rd21+13832];
	ld.global.f64 	%fd59, [%rd5+8];
	add.f64 	%fd60, %fd58, %fd59;
	st.global.f64 	[%rd5+8], %fd60;
	add.s32 	%r29, %r29, 5184;
	add.s32 	%r28, %r28, 3456;
	add.s32 	%r27, %r27, 5184;
	setp.ne.s32 	%p1, %r29, 69984;
	@%p1 bra 	$L__BB3_1;
	ld.global.f64 	%fd61, [%rd7];
	ld.global.f64 	%fd62, [%rd6];
	add.f64 	%fd63, %fd61, %fd62;
	mul.f64 	%fd64, %fd63, 0d402C8F5C28F5C28F;
	st.global.f64 	[%rd6], %fd64;
	ld.global.f64 	%fd65, [%rd7+8];
	ld.global.f64 	%fd66, [%rd6+8];
	add.f64 	%fd67, %fd65, %fd66;
	mul.f64 	%fd68, %fd67, 0d402C8F5C28F5C28F;
	st.global.f64 	[%rd6+8], %fd68;
	ld.global.f64 	%fd69, [%rd7+16];
	ld.global.f64 	%fd70, [%rd6+16];
	add.f64 	%fd71, %fd69, %fd70;
	mul.f64 	%fd72, %fd71, 0d402C8F5C28F5C28F;
	st.global.f64 	[%rd6+16], %fd72;
	ld.global.f64 	%fd73, [%rd5];
	ld.global.f64 	%fd74, [%rd8];
	add.f64 	%fd75, %fd73, %fd74;
	mul.f64 	%fd76, %fd75, 0d3FF30A3D70A3D70A;
	st.global.f64 	[%rd8], %fd76;
	ld.global.f64 	%fd77, [%rd5+8];
	ld.global.f64 	%fd78, [%rd8+8];
	add.f64 	%fd79, %fd77, %fd78;
	mul.f64 	%fd80, %fd79, 0d3FF30A3D70A3D70A;
	st.global.f64 	[%rd8+8], %fd80;
	mul.f64 	%fd81, %fd76, 0d3FE0000000000000;
	st.global.f64 	[%rd8], %fd81;
	ret;

}
	// .globl	_Z15up_forces_gpu_3PdS_S_S_S_
.visible .entry _Z15up_forces_gpu_3PdS_S_S_S_(
	.param .u64 .ptr .align 1 _Z15up_forces_gpu_3PdS_S_S_S__param_0,
	.param .u64 .ptr .align 1 _Z15up_forces_gpu_3PdS_S_S_S__param_1,
	.param .u64 .ptr .align 1 _Z15up_forces_gpu_3PdS_S_S_S__param_2,
	.param .u64 .ptr .align 1 _Z15up_forces_gpu_3PdS_S_S_S__param_3,
	.param .u64 .ptr .align 1 _Z15up_forces_gpu_3PdS_S_S_S__param_4
)
{
	.reg .pred 	%p<27>;
	.reg .b32 	%r<74>;
	.reg .b64 	%rd<41>;
	.reg .b64 	%fd<117>;
	// demoted variable
	.shared .align 8 .b8 _ZZ15up_forces_gpu_3PdS_S_S_S_E4F_sh[768];
	// demoted variable
	.shared .align 8 .b8 _ZZ15up_forces_gpu_3PdS_S_S_S_E7Epot_sh[512];
	ld.param.u64 	%rd5, [_Z15up_forces_gpu_3PdS_S_S_S__param_0];
	ld.param.u64 	%rd6, [_Z15up_forces_gpu_3PdS_S_S_S__param_1];
	ld.param.u64 	%rd7, [_Z15up_forces_gpu_3PdS_S_S_S__param_2];
	ld.param.u64 	%rd8, [_Z15up_forces_gpu_3PdS_S_S_S__param_3];
	ld.param.u64 	%rd9, [_Z15up_forces_gpu_3PdS_S_S_S__param_4];
	cvta.to.global.u64 	%rd1, %rd8;
	cvta.to.global.u64 	%rd2, %rd6;
	cvta.to.global.u64 	%rd3, %rd9;
	cvta.to.global.u64 	%rd4, %rd7;
	mov.u32 	%r16, %ctaid.x;
	mov.u32 	%r17, %ntid.x;
	mul.lo.s32 	%r18, %r16, %r17;
	mov.u32 	%r72, %tid.x;
	add.s32 	%r2, %r18, %r72;
	mov.u32 	%r3, %ctaid.y;
	mul.lo.s32 	%r19, %r3, %r17;
	add.s32 	%r4, %r19, %r72;
	mad.lo.s32 	%r5, %r3, 864, %r2;
	mad.lo.s32 	%r6, %r16, 864, %r4;
	add.s32 	%r20, %r19, 31;
	setp.gt.u32 	%p1, %r20, %r18;
	@%p1 bra 	$L__BB4_2;
	mul.lo.s32 	%r21, %r6, 3;
	mul.lo.s32 	%r22, %r5, 3;
	mul.wide.s32 	%rd10, %r22, 8;
	add.s64 	%rd11, %rd2, %rd10;
	mov.b64 	%rd12, 0;
	st.global.u64 	[%rd11], %rd12;
	mul.wide.s32 	%rd13, %r21, 8;
	add.s64 	%rd14, %rd1, %rd13;
	st.global.u64 	[%rd14], %rd12;
	st.global.u64 	[%rd11+8], %rd12;
	st.global.u64 	[%rd14+8], %rd12;
	st.global.u64 	[%rd11+16], %rd12;
	st.global.u64 	[%rd14+16], %rd12;
	shl.b32 	%r23, %r6, 1;
	shl.b32 	%r24, %r5, 1;
	mul.wide.s32 	%rd15, %r24, 8;
	add.s64 	%rd16, %rd4, %rd15;
	st.global.u64 	[%rd16], %rd12;
	mul.wide.s32 	%rd17, %r23, 8;
	add.s64 	%rd18, %rd3, %rd17;
	st.global.u64 	[%rd18], %rd12;
	st.global.u64 	[%rd16+8], %rd12;
	st.global.u64 	[%rd18+8], %rd12;
	bra.uni 	$L__BB4_11;
$L__BB4_2:
	cvta.to.global.u64 	%rd19, %rd5;
	mov.u32 	%r26, _ZZ15up_forces_gpu_3PdS_S_S_S_E4F_sh;
	mad.lo.s32 	%r7, %r72, 24, %r26;
	mov.b64 	%rd20, 0;
	st.shared.u64 	[%r7], %rd20;
	st.shared.u64 	[%r7+8], %rd20;
	st.shared.u64 	[%r7+16], %rd20;
	shl.b32 	%r27, %r72, 4;
	mov.u32 	%r28, _ZZ15up_forces_gpu_3PdS_S_S_S_E7Epot_sh;
	add.s32 	%r8, %r28, %r27;
	st.shared.u64 	[%r8], %rd20;
	st.shared.u64 	[%r8+8], %rd20;
	mul.lo.s32 	%r29, %r4, 3;
	mul.lo.s32 	%r30, %r2, 3;
	mul.wide.s32 	%rd21, %r30, 8;
	add.s64 	%rd22, %rd19, %rd21;
	ld.global.f64 	%fd1, [%rd22];
	mul.wide.u32 	%rd23, %r29, 8;
	add.s64 	%rd24, %rd19, %rd23;
	ld.global.f64 	%fd2, [%rd24];
	ld.global.f64 	%fd3, [%rd22+8];
	ld.global.f64 	%fd4, [%rd24+8];
	ld.global.f64 	%fd5, [%rd22+16];
	ld.global.f64 	%fd6, [%rd24+16];
	bar.sync 	0;
	shl.b32 	%r9, %r3, 5;
	mov.f64 	%fd112, 0d0000000000000000;
	mov.b32 	%r73, 1;
	mov.f64 	%fd113, %fd112;
	mov.f64 	%fd114, %fd112;
	mov.f64 	%fd115, %fd112;
	mov.f64 	%fd116, %fd112;
$L__BB4_3:
	setp.gt.s32 	%p2, %r2, 863;
	and.b32  	%r12, %r72, 31;
	add.s32 	%r43, %r12, %r9;
	// begin inline asm
	mov.b64 {%r31,%r32}, %fd2;
	// end inline asm
	shfl.sync.idx.b32	%r34|%p3, %r32, %r12, 31, -1;
	shfl.sync.idx.b32	%r33|%p4, %r31, %r12, 31, -1;
	// begin inline asm
	mov.b64 %fd42, {%r33,%r34};
	// end inline asm
	sub.f64 	%fd12, %fd1, %fd42;
	// begin inline asm
	mov.b64 {%r35,%r36}, %fd4;
	// end inline asm
	shfl.sync.idx.b32	%r38|%p5, %r36, %r12, 31, -1;
	shfl.sync.idx.b32	%r37|%p6, %r35, %r12, 31, -1;
	// begin inline asm
	mov.b64 %fd44, {%r37,%r38};
	// end inline asm
	sub.f64 	%fd13, %fd3, %fd44;
	// begin inline asm
	mov.b64 {%r39,%r40}, %fd6;
	// end inline asm
	shfl.sync.idx.b32	%r42|%p7, %r40, %r12, 31, -1;
	shfl.sync.idx.b32	%r41|%p8, %r39, %r12, 31, -1;
	// begin inline asm
	mov.b64 %fd46, {%r41,%r42};
	// end inline asm
	sub.f64 	%fd14, %fd5, %fd46;
	setp.le.s32 	%p9, %r43, %r2;
	setp.gt.u32 	%p10, %r43, 863;
	or.pred  	%p11, %p9, %p10;
	or.pred  	%p12, %p11, %p2;
	@%p12 bra 	$L__BB4_6;
	mul.f64 	%fd47, %fd13, %fd13;
	fma.rn.f64 	%fd48, %fd12, %fd12, %fd47;
	fma.rn.f64 	%fd15, %fd14, %fd14, %fd48;
	setp.gt.f64 	%p13, %fd15, 0d3FFB0A3D70A3D70B;
	@%p13 bra 	$L__BB4_6;
	mov.f64 	%fd49, 0d3FC16DB940FECDD1;
	div.rn.f64 	%fd50, %fd49, %fd15;
	mul.f64 	%fd51, %fd50, %fd50;
	mul.f64 	%fd52, %fd50, %fd51;
	mul.f64 	%fd53, %fd52, %fd52;
	sub.f64 	%fd54, %fd53, %fd52;
	div.rn.f64 	%fd55, %fd54, %fd15;
	mov.u32 	%r44, _ZZ15up_forces_gpu_3PdS_S_S_S_E4F_sh;
	mad.lo.s32 	%r45, %r12, 24, %r44;
	mul.f64 	%fd56, %fd55, %fd12;
	add.f64 	%fd114, %fd114, %fd56;
	ld.shared.f64 	%fd57, [%r45];
	sub.f64 	%fd58, %fd57, %fd56;
	st.shared.f64 	[%r45], %fd58;
	mul.f64 	%fd59, %fd55, %fd13;
	add.f64 	%fd113, %fd113, %fd59;
	ld.shared.f64 	%fd60, [%r45+8];
	sub.f64 	%fd61, %fd60, %fd59;
	st.shared.f64 	[%r45+8], %fd61;
	mul.f64 	%fd62, %fd55, %fd14;
	add.f64 	%fd112, %fd112, %fd62;
	ld.shared.f64 	%fd63, [%r45+16];
	sub.f64 	%fd64, %fd63, %fd62;
	st.shared.f64 	[%r45+16], %fd64;
	add.f64 	%fd116, %fd53, %fd116;
	sub.f64 	%fd115, %fd115, %fd52;
	shl.b32 	%r46, %r12, 4;
	mov.u32 	%r47, _ZZ15up_forces_gpu_3PdS_S_S_S_E7Epot_sh;
	add.s32 	%r48, %r47, %r46;
	ld.shared.f64 	%fd65, [%r48];
	add.f64 	%fd66, %fd53, %fd65;
	st.shared.f64 	[%r48], %fd66;
	ld.shared.f64 	%fd67, [%r48+8];
	sub.f64 	%fd68, %fd67, %fd52;
	st.shared.f64 	[%r48+8], %fd68;
$L__BB4_6:
	setp.gt.s32 	%p14, %r2, 863;
	add.s32 	%r61, %r72, 1;
	and.b32  	%r13, %r61, 31;
	add.s32 	%r62, %r13, %r9;
	// begin inline asm
	mov.b64 {%r49,%r50}, %fd2;
	// end inline asm
	shfl.sync.idx.b32	%r52|%p15, %r50, %r13, 31, -1;
	shfl.sync.idx.b32	%r51|%p16, %r49, %r13, 31, -1;
	// begin inline asm
	mov.b64 %fd70, {%r51,%r52};
	// end inline asm
	sub.f64 	%fd26, %fd1, %fd70;
	// begin inline asm
	mov.b64 {%r53,%r54}, %fd4;
	// end inline asm
	shfl.sync.idx.b32	%r56|%p17, %r54, %r13, 31, -1;
	shfl.sync.idx.b32	%r55|%p18, %r53, %r13, 31, -1;
	// begin inline asm
	mov.b64 %fd72, {%r55,%r56};
	// end inline asm
	sub.f64 	%fd27, %fd3, %fd72;
	// begin inline asm
	mov.b64 {%r57,%r58}, %fd6;
	// end inline asm
	shfl.sync.idx.b32	%r60|%p19, %r58, %r13, 31, -1;
	shfl.sync.idx.b32	%r59|%p20, %r57, %r13, 31, -1;
	// begin inline asm
	mov.b64 %fd74, {%r59,%r60};
	// end inline asm
	sub.f64 	%fd28, %fd5, %fd74;
	setp.le.s32 	%p21, %r62, %r2;
	setp.gt.u32 	%p22, %r62, 863;
	or.pred  	%p23, %p21, %p22;
	or.pred  	%p24, %p23, %p14;
	@%p24 bra 	$L__BB4_9;
	mul.f64 	%fd75, %fd27, %fd27;
	fma.rn.f64 	%fd76, %fd26, %fd26, %fd75;
	fma.rn.f64 	%fd29, %fd28, %fd28, %fd76;
	setp.gt.f64 	%p25, %fd29, 0d3FFB0A3D70A3D70B;
	@%p25 bra 	$L__BB4_9;
	mov.f64 	%fd77, 0d3FC16DB940FECDD1;
	div.rn.f64 	%fd78, %fd77, %fd29;
	mul.f64 	%fd79, %fd78, %fd78;
	mul.f64 	%fd80, %fd78, %fd79;
	mul.f64 	%fd81, %fd80, %fd80;
	sub.f64 	%fd82, %fd81, %fd80;
	div.rn.f64 	%fd83, %fd82, %fd29;
	mov.u32 	%r63, _ZZ15up_forces_gpu_3PdS_S_S_S_E4F_sh;
	mad.lo.s32 	%r64, %r13, 24, %r63;
	mul.f64 	%fd84, %fd83, %fd26;
	add.f64 	%fd114, %fd114, %fd84;
	ld.shared.f64 	%fd85, [%r64];
	sub.f64 	%fd86, %fd85, %fd84;
	st.shared.f64 	[%r64], %fd86;
	mul.f64 	%fd87, %fd83, %fd27;
	add.f64 	%fd113, %fd113, %fd87;
	ld.shared.f64 	%fd88, [%r64+8];
	sub.f64 	%fd89, %fd88, %fd87;
	st.shared.f64 	[%r64+8], %fd89;
	mul.f64 	%fd90, %fd83, %fd28;
	add.f64 	%fd112, %fd112, %fd90;
	ld.shared.f64 	%fd91, [%r64+16];
	sub.f64 	%fd92, %fd91, %fd90;
	st.shared.f64 	[%r64+16], %fd92;
	add.f64 	%fd116, %fd81, %fd116;
	sub.f64 	%fd115, %fd115, %fd80;
	shl.b32 	%r65, %r13, 4;
	mov.u32 	%r66, _ZZ15up_forces_gpu_3PdS_S_S_S_E7Epot_sh;
	add.s32 	%r67, %r66, %r65;
	ld.shared.f64 	%fd93, [%r67];
	add.f64 	%fd94, %fd81, %fd93;
	st.shared.f64 	[%r67], %fd94;
	ld.shared.f64 	%fd95, [%r67+8];
	sub.f64 	%fd96, %fd95, %fd80;
	st.shared.f64 	[%r67+8], %fd96;
$L__BB4_9:
	add.s32 	%r73, %r73, 2;
	add.s32 	%r72, %r72, 2;
	setp.ne.s32 	%p26, %r73, 33;
	@%p26 bra 	$L__BB4_3;
	ld.param.u64 	%rd40, [_Z15up_forces_gpu_3PdS_S_S_S__param_4];
	ld.param.u64 	%rd39, [_Z15up_forces_gpu_3PdS_S_S_S__param_3];
	ld.param.u64 	%rd38, [_Z15up_forces_gpu_3PdS_S_S_S__param_2];
	ld.param.u64 	%rd37, [_Z15up_forces_gpu_3PdS_S_S_S__param_1];
	bar.sync 	0;
	mul.lo.s32 	%r68, %r6, 3;
	mul.lo.s32 	%r69, %r5, 3;
	cvta.to.global.u64 	%rd25, %rd37;
	mul.wide.s32 	%rd26, %r69, 8;
	add.s64 	%rd27, %rd25, %rd26;
	st.global.f64 	[%rd27], %fd114;
	ld.shared.f64 	%fd97, [%r7];
	cvta.to.global.u64 	%rd28, %rd39;
	mul.wide.s32 	%rd29, %r68, 8;
	add.s64 	%rd30, %rd28, %rd29;
	st.global.f64 	[%rd30], %fd97;
	st.global.f64 	[%rd27+8], %fd113;
	ld.shared.f64 	%fd98, [%r7+8];
	st.global.f64 	[%rd30+8], %fd98;
	st.global.f64 	[%rd27+16], %fd112;
	ld.shared.f64 	%fd99, [%r7+16];
	st.global.f64 	[%rd30+16], %fd99;
	shl.b32 	%r70, %r6, 1;
	shl.b32 	%r71, %r5, 1;
	cvta.to.global.u64 	%rd31, %rd38;
	mul.wide.s32 	%rd32, %r71, 8;
	add.s64 	%rd33, %rd31, %rd32;
	st.global.f64 	[%rd33], %fd116;
	ld.shared.f64 	%fd100, [%r8];
	cvta.to.global.u64 	%rd34, %rd40;
	mul.wide.s32 	%rd35, %r70, 8;
	add.s64 	%rd36, %rd34, %rd35;
	st.global.f64 	[%rd36], %fd100;
	st.global.f64 	[%rd33+8], %fd115;
	ld.shared.f64 	%fd101, [%r8+8];
	st.global.f64 	[%rd36+8], %fd101;
$L__BB4_11:
	ret;

}
	// .globl	_Z13rebuild_G_gpuPdPi
.visible .entry _Z13rebuild_G_gpuPdPi(
	.param .u64 .ptr .align 1 _Z13rebuild_G_gpuPdPi_param_0,
	.param .u64 .ptr .align 1 _Z13rebuild_G_gpuPdPi_param_1
)
{
	.reg .pred 	%p<12>;
	.reg .b32 	%r<38>;
	.reg .b64 	%rd<31>;
	.reg .b64 	%fd<49>;

	ld.param.u64 	%rd4, [_Z13rebuild_G_gpuPdPi_param_0];
	ld.param.u64 	%rd5, [_Z13rebuild_G_gpuPdPi_param_1];
	cvta.to.global.u64 	%rd1, %rd4;
	cvta.to.global.u64 	%rd2, %rd5;
	mov.u32 	%r17, %ctaid.x;
	mov.u32 	%r18, %ntid.x;
	mov.u32 	%r19, %tid.x;
	mad.lo.s32 	%r1, %r17, %r18, %r19;
	setp.gt.s32 	%p1, %r1, 863;
	@%p1 bra 	$L__BB5_18;
	mul.lo.s32 	%r21, %r1, 3;
	mul.lo.s32 	%r2, %r1, 582;
	mul.wide.s32 	%rd6, %r21, 8;
	add.s64 	%rd3, %rd1, %rd6;
	mov.b32 	%r32, 0;
	mov.u32 	%r35, %r32;
$L__BB5_2:
	setp.eq.s32 	%p2, %r32, %r1;
	@%p2 bra 	$L__BB5_5;
	mul.lo.s32 	%r22, %r32, 3;
	ld.global.f64 	%fd1, [%rd3];
	mul.wide.u32 	%rd7, %r22, 8;
	add.s64 	%rd8, %rd1, %rd7;
	ld.global.f64 	%fd2, [%rd8];
	sub.f64 	%fd3, %fd1, %fd2;
	ld.global.f64 	%fd4, [%rd3+8];
	ld.global.f64 	%fd5, [%rd8+8];
	sub.f64 	%fd6, %fd4, %fd5;
	mul.f64 	%fd7, %fd6, %fd6;
	fma.rn.f64 	%fd8, %fd3, %fd3, %fd7;
	ld.global.f64 	%fd9, [%rd3+16];
	ld.global.f64 	%fd10, [%rd8+16];
	sub.f64 	%fd11, %fd9, %fd10;
	fma.rn.f64 	%fd12, %fd11, %fd11, %fd8;
	setp.gtu.f64 	%p3, %fd12, 0d40047AE147AE147C;
	@%p3 bra 	$L__BB5_5;
	add.s32 	%r5, %r35, 1;
	add.s32 	%r23, %r35, %r2;
	mul.wide.s32 	%rd9, %r23, 4;
	add.s64 	%rd10, %rd2, %rd9;
	st.global.u32 	[%rd10], %r32;
	mov.u32 	%r35, %r5;
$L__BB5_5:
	add.s32 	%r7, %r32, 1;
	setp.eq.s32 	%p4, %r7, %r1;
	@%p4 bra 	$L__BB5_8;
	mul.lo.s32 	%r24, %r7, 3;
	ld.global.f64 	%fd13, [%rd3];
	mul.wide.u32 	%rd11, %r24, 8;
	add.s64 	%rd12, %rd1, %rd11;
	ld.global.f64 	%fd14, [%rd12];
	sub.f64 	%fd15, %fd13, %fd14;
	ld.global.f64 	%fd16, [%rd3+8];
	ld.global.f64 	%fd17, [%rd12+8];
	sub.f64 	%fd18, %fd16, %fd17;
	mul.f64 	%fd19, %fd18, %fd18;
	fma.rn.f64 	%fd20, %fd15, %fd15, %fd19;
	ld.global.f64 	%fd21, [%rd3+16];
	ld.global.f64 	%fd22, [%rd12+16];
	sub.f64 	%fd23, %fd21, %fd22;
	fma.rn.f64 	%fd24, %fd23, %fd23, %fd20;
	setp.gtu.f64 	%p5, %fd24, 0d40047AE147AE147C;
	@%p5 bra 	$L__BB5_8;
	add.s32 	%r8, %r35, 1;
	add.s32 	%r25, %r35, %r2;
	mul.wide.s32 	%rd13, %r25, 4;
	add.s64 	%rd14, %rd2, %rd13;
	st.global.u32 	[%rd14], %r7;
	mov.u32 	%r35, %r8;
$L__BB5_8:
	add.s32 	%r10, %r32, 2;
	setp.eq.s32 	%p6, %r10, %r1;
	@%p6 bra 	$L__BB5_11;
	mul.lo.s32 	%r26, %r10, 3;
	ld.global.f64 	%fd25, [%rd3];
	mul.wide.u32 	%rd15, %r26, 8;
	add.s64 	%rd16, %rd1, %rd15;
	ld.global.f64 	%fd26, [%rd16];
	sub.f64 	%fd27, %fd25, %fd26;
	ld.global.f64 	%fd28, [%rd3+8];
	ld.global.f64 	%fd29, [%rd16+8];
	sub.f64 	%fd30, %fd28, %fd29;
	mul.f64 	%fd31, %fd30, %fd30;
	fma.rn.f64 	%fd32, %fd27, %fd27, %fd31;
	ld.global.f64 	%fd33, [%rd3+16];
	ld.global.f64 	%fd34, [%rd16+16];
	sub.f64 	%fd35, %fd33, %fd34;
	fma.rn.f64 	%fd36, %fd35, %fd35, %fd32;
	setp.gtu.f64 	%p7, %fd36, 0d40047AE147AE147C;
	@%p7 bra 	$L__BB5_11;
	add.s32 	%r11, %r35, 1;
	add.s32 	%r27, %r35, %r2;
	mul.wide.s32 	%rd17, %r27, 4;
	add.s64 	%rd18, %rd2, %rd17;
	st.global.u32 	[%rd18], %r10;
	mov.u32 	%r35, %r11;
$L__BB5_11:
	add.s32 	%r13, %r32, 3;
	setp.eq.s32 	%p8, %r13, %r1;
	@%p8 bra 	$L__BB5_14;
	mul.lo.s32 	%r28, %r13, 3;
	ld.global.f64 	%fd37, [%rd3];
	mul.wide.u32 	%rd19, %r28, 8;
	add.s64 	%rd20, %rd1, %rd19;
	ld.global.f64 	%fd38, [%rd20];
	sub.f64 	%fd39, %fd37, %fd38;
	ld.global.f64 	%fd40, [%rd3+8];
	ld.global.f64 	%fd41, [%rd20+8];
	sub.f64 	%fd42, %fd40, %fd41;
	mul.f64 	%fd43, %fd42, %fd42;
	fma.rn.f64 	%fd44, %fd39, %fd39, %fd43;
	ld.global.f64 	%fd45, [%rd3+16];
	ld.global.f64 	%fd46, [%rd20+16];
	sub.f64 	%fd47, %fd45, %fd46;
	fma.rn.f64 	%fd48, %fd47, %fd47, %fd44;
	setp.gtu.f64 	%p9, %fd48, 0d40047AE147AE147C;
	@%p9 bra 	$L__BB5_14;
	add.s32 	%r14, %r35, 1;
	add.s32 	%r29, %r35, %r2;
	mul.wide.s32 	%rd21, %r29, 4;
	add.s64 	%rd22, %rd2, %rd21;
	st.global.u32 	[%rd22], %r13;
	mov.u32 	%r35, %r14;
$L__BB5_14:
	add.s32 	%r32, %r32, 4;
	setp.ne.s32 	%p10, %r32, 864;
	@%p10 bra 	$L__BB5_2;
	setp.lt.s32 	%p11, %r35, 582;
	@%p11 bra 	$L__BB5_17;
	mov.u64 	%rd23, $str;
	cvta.global.u64 	%rd24, %rd23;
	mov.u64 	%rd25, $str$1;
	cvta.global.u64 	%rd26, %rd25;
	mov.u64 	%rd27, __unnamed_1;
	cvta.global.u64 	%rd28, %rd27;
	{ // callseq 0, 0
	.param .b64 param0;
	st.param.b64 	[param0], %rd24;
	.param .b64 param1;
	st.param.b64 	[param1], %rd26;
	.param .b32 param2;
	st.param.b32 	[param2], 801;
	.param .b64 param3;
	st.param.b64 	[param3], %rd28;
	.param .b64 param4;
	st.param.b64 	[param4], 1;
	call.uni 
	__assertfail, 
	(
	param0, 
	param1, 
	param2, 
	param3, 
	param4
	);
	} // callseq 0
$L__BB5_17:
	add.s32 	%r30, %r35, %r2;
	mul.wide.s32 	%rd29, %r30, 4;
	add.s64 	%rd30, %rd2, %rd29;
	mov.b32 	%r31, -1;
	st.global.u32 	[%rd30], %r31;
$L__BB5_18:
	ret;

}
	// .globl	_Z15up_forces_gpu_4PdS_S_Pi
.visible .entry _Z15up_forces_gpu_4PdS_S_Pi(
	.param .u64 .ptr .align 1 _Z15up_forces_gpu_4PdS_S_Pi_param_0,
	.param .u64 .ptr .align 1 _Z15up_forces_gpu_4PdS_S_Pi_param_1,
	.param .u64 .ptr .align 1 _Z15up_forces_gpu_4PdS_S_Pi_param_2,
	.param .u64 .ptr .align 1 _Z15up_forces_gpu_4PdS_S_Pi_param_3
)
{
	.reg .pred 	%p<5>;
	.reg .b32 	%r<17>;
	.reg .b64 	%rd<25>;
	.reg .b64 	%fd<66>;

	ld.param.u64 	%rd9, [_Z15up_forces_gpu_4PdS_S_Pi_param_0];
	ld.param.u64 	%rd8, [_Z15up_forces_gpu_4PdS_S_Pi_param_3];
	cvta.to.global.u64 	%rd1, %rd9;
	mov.u32 	%r8, %ctaid.x;
	mov.u32 	%r9, %ntid.x;
	mov.u32 	%r10, %tid.x;
	mad.lo.s32 	%r1, %r8, %r9, %r10;
	setp.gt.s32 	%p1, %r1, 863;
	@%p1 bra 	$L__BB6_8;
	cvta.to.global.u64 	%rd10, %rd8;
	mul.lo.s32 	%r2, %r1, 3;
	mul.wide.s32 	%rd11, %r2, 8;
	add.s64 	%rd2, %rd1, %rd11;
	add.s64 	%rd3, %rd2, 8;
	add.s64 	%rd4, %rd2, 16;
	mul.lo.s32 	%r11, %r1, 582;
	mul.wide.s32 	%rd12, %r11, 4;
	add.s64 	%rd5, %rd10, %rd12;
	ld.global.u32 	%r15, [%rd5];
	setp.eq.s32 	%p2, %r15, -1;
	mov.f64 	%fd61, 0d0000000000000000;
	mov.f64 	%fd62, %fd61;
	mov.f64 	%fd63, %fd61;
	mov.f64 	%fd64, %fd61;
	mov.f64 	%fd65, %fd61;
	@%p2 bra 	$L__BB6_7;
	ld.global.f64 	%fd1, [%rd2];
	ld.global.f64 	%fd2, [%rd3];
	ld.global.f64 	%fd3, [%rd4];
	mov.b32 	%r16, 0;
	mov.f64 	%fd51, 0d0000000000000000;
	mov.f64 	%fd52, %fd51;
	mov.f64 	%fd53, %fd51;
	mov.f64 	%fd54, %fd51;
	mov.f64 	%fd55, %fd51;
$L__BB6_3:
	mul.lo.s32 	%r13, %r15, 3;
	mul.wide.s32 	%rd13, %r13, 8;
	add.s64 	%rd14, %rd1, %rd13;
	ld.global.f64 	%fd35, [%rd14];
	sub.f64 	%fd9, %fd1, %fd35;
	ld.global.f64 	%fd36, [%rd14+8];
	sub.f64 	%fd10, %fd2, %fd36;
	ld.global.f64 	%fd37, [%rd14+16];
	sub.f64 	%fd11, %fd3, %fd37;
	mul.f64 	%fd38, %fd10, %fd10;
	fma.rn.f64 	%fd39, %fd9, %fd9, %fd38;
	fma.rn.f64 	%fd12, %fd11, %fd11, %fd39;
	setp.gt.f64 	%p3, %fd12, 0d3FFB0A3D70A3D70B;
	@%p3 bra 	$L__BB6_5;
	mov.f64 	%fd40, 0d3FC16DB940FECDD1;
	div.rn.f64 	%fd41, %fd40, %fd12;
	mul.f64 	%fd42, %fd41, %fd41;
	mul.f64 	%fd43, %fd41, %fd42;
	mul.f64 	%fd44, %fd43, %fd43;
	sub.f64 	%fd45, %fd44, %fd43;
	div.rn.f64 	%fd46, %fd45, %fd12;
	fma.rn.f64 	%fd51, %fd46, %fd9, %fd51;
	fma.rn.f64 	%fd52, %fd46, %fd10, %fd52;
	fma.rn.f64 	%fd53, %fd46, %fd11, %fd53;
	add.f64 	%fd54, %fd54, %fd44;
	sub.f64 	%fd55, %fd55, %fd43;
$L__BB6_5:
	add.s32 	%r6, %r16, 1;
	mul.wide.u32 	%rd15, %r16, 4;
	add.s64 	%rd16, %rd5, %rd15;
	ld.global.u32 	%r15, [%rd16+4];
	setp.eq.s32 	%p4, %r15, -1;
	mov.u32 	%r16, %r6;
	@%p4 bra 	$L__BB6_6;
	bra.uni 	$L__BB6_3;
$L__BB6_6:
	mul.f64 	%fd47, %fd54, 0d3FF30A3D70A3D70A;
	mul.f64 	%fd65, %fd47, 0d3FE0000000000000;
	mul.f64 	%fd64, %fd55, 0d3FF30A3D70A3D70A;
	mul.f64 	%fd48, %fd51, 0d4028000000000000;
	mul.f64 	%fd61, %fd48, 0d3FF30A3D70A3D70A;
	mul.f64 	%fd49, %fd52, 0d4028000000000000;
	mul.f64 	%fd62, %fd49, 0d3FF30A3D70A3D70A;
	mul.f64 	%fd50, %fd53, 0d4028000000000000;
	mul.f64 	%fd63, %fd50, 0d3FF30A3D70A3D70A;
$L__BB6_7:
	ld.param.u64 	%rd24, [_Z15up_forces_gpu_4PdS_S_Pi_param_2];
	ld.param.u64 	%rd23, [_Z15up_forces_gpu_4PdS_S_Pi_param_1];
	cvta.to.global.u64 	%rd17, %rd23;
	mul.wide.s32 	%rd18, %r2, 8;
	add.s64 	%rd19, %rd17, %rd18;
	st.global.f64 	[%rd19], %fd61;
	st.global.f64 	[%rd19+8], %fd62;
	st.global.f64 	[%rd19+16], %fd63;
	shl.b32 	%r14, %r1, 1;
	cvta.to.global.u64 	%rd20, %rd24;
	mul.wide.s32 	%rd21, %r14, 8;
	add.s64 	%rd22, %rd20, %rd21;
	st.global.f64 	[%rd22], %fd65;
	st.global.f64 	[%rd22+8], %fd64;
$L__BB6_8:
	ret;

}


// ===== COMPILED SASS (sm_100) =====

	.target	sm_100

	.elftype	@"ET_EXEC"


//--------------------- .note.nv.tkinfo           --------------------------
	.section	.note.nv.tkinfo,"",@"SHT_NOTE"
	.sectionflags	@"SHF_NOTE_NV_TKINFO"
	.tkinfo
        /*0018*/ 	.word	0x00000002
        /*0030*/ 	.string	""
        /*0030*/ 	.string	"ptxas"
        /*0030*/ 	.string	"Cuda compilation tools, release 13.0, V13.0.88"
        /*0030*/ 	.string	"Build cuda_13.0.r13.0/compiler.36424714_0"
        /*0030*/ 	.string	"-arch sm_100 -m 64 "



//--------------------- .note.nv.cuinfo           --------------------------
	.section	.note.nv.cuinfo,"",@"SHT_NOTE"
	.sectionflags	@"SHF_NOTE_NV_CUINFO"
        /*0018*/ 	.short	0x0002
        /*001a*/ 	.short	0x0064
        /*001c*/ 	.short	0x0082
	.zero		2


//--------------------- .nv.info                  --------------------------
	.section	.nv.info,"",@"SHT_CUDA_INFO"
	.align	4


	//----- nvinfo : EIATTR_REGCOUNT
	.align		4
        /*0000*/ 	.byte	0x04, 0x2f
        /*0002*/ 	.short	(.L_4 - .L_3)
	.align		4
.L_3:
        /*0004*/ 	.word	index@(_Z15up_forces_gpu_1PdS_S_)
        /*0008*/ 	.word	0x00000030


	//----- nvinfo : EIATTR_FRAME_SIZE
	.align		4
.L_4:
        /*000c*/ 	.byte	0x04, 0x11
        /*000e*/ 	.short	(.L_6 - .L_5)
	.align		4
.L_5:
        /*0010*/ 	.word	index@($__internal_3_$__cuda_sm20_div_rn_f64_full)
        /*0014*/ 	.word	0x00000000


	//----- nvinfo : EIATTR_FRAME_SIZE
	.align		4
.L_6:
        /*0018*/ 	.byte	0x04, 0x11
        /*001a*/ 	.short	(.L_8 - .L_7)
	.align		4
.L_7:
        /*001c*/ 	.word	index@(_Z15up_forces_gpu_1PdS_S_)
        /*0020*/ 	.word	0x00000000


	//----- nvinfo : EIATTR_REGCOUNT
	.align		4
.L_8:
        /*0024*/ 	.byte	0x04, 0x2f
        /*0026*/ 	.short	(.L_10 - .L_9)
	.align		4
.L_9:
        /*0028*/ 	.word	index@(_Z12summer_gpu_2PdS_)
        /*002c*/ 	.word	0x0000001e


	//----- nvinfo : EIATTR_FRAME_SIZE
	.align		4
.L_10:
        /*0030*/ 	.byte	0x04, 0x11
        /*0032*/ 	.short	(.L_12 - .L_11)
	.align		4
.L_11:
        /*0034*/ 	.word	index@(_Z12summer_gpu_2PdS_)
        /*0038*/ 	.word	0x00000000


	//----- nvinfo : EIATTR_REGCOUNT
	.align		4
.L_12:
        /*003c*/ 	.byte	0x04, 0x2f
        /*003e*/ 	.short	(.L_14 - .L_13)
	.align		4
.L_13:
        /*0040*/ 	.word	index@(_Z15up_forces_gpu_2PdS_S_)
        /*0044*/ 	.word	0x0000003c


	//----- nvinfo : EIATTR_FRAME_SIZE
	.align		4
.L_14:
        /*0048*/ 	.byte	0x04, 0x11
        /*004a*/ 	.short	(.L_16 - .L_15)
	.align		4
.L_15:
        /*004c*/ 	.word	index@($__internal_2_$__cuda_sm20_div_rn_f64_full)
        /*0050*/ 	.word	0x00000000


	//----- nvinfo : EIATTR_FRAME_SIZE
	.align		4
.L_16:
        /*0054*/ 	.byte	0x04, 0x11
        /*0056*/ 	.short	(.L_18 - .L_17)
	.align		4
.L_17:
        /*0058*/ 	.word	index@(_Z15up_forces_gpu_2PdS_S_)
        /*005c*/ 	.word	0x00000000


	//----- nvinfo : EIATTR_REGCOUNT
	.align		4
.L_18:
        /*0060*/ 	.byte	0x04, 0x2f
        /*0062*/ 	.short	(.L_20 - .L_19)
	.align		4
.L_19:
        /*0064*/ 	.word	index@(_Z12summer_gpu_3PdS_S_S_)
        /*0068*/ 	.word	0x00000028


	//----- nvinfo : EIATTR_FRAME_SIZE
	.align		4
.L_20:
        /*006c*/ 	.byte	0x04, 0x11
        /*006e*/ 	.short	(.L_22 - .L_21)
	.align		4
.L_21:
        /*0070*/ 	.word	index@(_Z12summer_gpu_3PdS_S_S_)
        /*0074*/ 	.word	0x00000000


	//----- nvinfo : EIATTR_REGCOUNT
	.align		4
.L_22:
        /*0078*/ 	.byte	0x04, 0x2f
        /*007a*/ 	.short	(.L_24 - .L_23)
	.align		4
.L_23:
        /*007c*/ 	.word	index@(_Z15up_forces_gpu_3PdS_S_S_S_)
        /*0080*/ 	.word	0x00000040


	//----- nvinfo : EIATTR_FRAME_SIZE
	.align		4
.L_24:
        /*0084*/ 	.byte	0x04, 0x11
        /*0086*/ 	.short	(.L_26 - .L_25)
	.align		4
.L_25:
        /*0088*/ 	.word	index@($__internal_1_$__cuda_sm20_div_rn_f64_full)
        /*008c*/ 	.word	0x00000000


	//----- nvinfo : EIATTR_FRAME_SIZE
	.align		4
.L_26:
        /*0090*/ 	.byte	0x04, 0x11
        /*0092*/ 	.short	(.L_28 - .L_27)
	.align		4
.L_27:
        /*0094*/ 	.word	index@(_Z15up_forces_gpu_3PdS_S_S_S_)
        /*0098*/ 	.word	0x00000000


	//----- nvinfo : EIATTR_REGCOUNT
	.align		4
.L_28:
        /*009c*/ 	.byte	0x04, 0x2f
        /*009e*/ 	.short	(.L_30 - .L_29)
	.align		4
.L_29:
        /*00a0*/ 	.word	index@(_Z13rebuild_G_gpuPdPi)
        /*00a4*/ 	.word	0x0000001c


	//----- nvinfo : EIATTR_FRAME_SIZE
	.align		4
.L_30:
        /*00a8*/ 	.byte	0x04, 0x11
        /*00aa*/ 	.short	(.L_32 - .L_31)
	.align		4
.L_31:
        /*00ac*/ 	.word	index@(_Z13rebuild_G_gpuPdPi)
        /*00b0*/ 	.word	0x00000000


	//----- nvinfo : EIATTR_REGCOUNT
	.align		4
.L_32:
        /*00b4*/ 	.byte	0x04, 0x2f
        /*00b6*/ 	.short	(.L_34 - .L_33)
	.align		4
.L_33:
        /*00b8*/ 	.word	index@(_Z15up_forces_gpu_4PdS_S_Pi)
        /*00bc*/ 	.word	0x00000037


	//----- nvinfo : EIATTR_FRAME_SIZE
	.align		4
.L_34:
        /*00c0*/ 	.byte	0x04, 0x11
        /*00c2*/ 	.short	(.L_36 - .L_35)
	.align		4
.L_35:
        /*00c4*/ 	.word	index@($__internal_0_$__cuda_sm20_div_rn_f64_full)
        /*00c8*/ 	.word	0x00000000


	//----- nvinfo : EIATTR_FRAME_SIZE
	.align		4
.L_36:
        /*00cc*/ 	.byte	0x04, 0x11
        /*00ce*/ 	.short	(.L_38 - .L_37)
	.align		4
.L_37:
        /*00d0*/ 	.word	index@(_Z15up_forces_gpu_4PdS_S_Pi)
        /*00d4*/ 	.word	0x00000000


	//----- nvinfo : EIATTR_MIN_STACK_SIZE
	.align		4
.L_38:
        /*00d8*/ 	.byte	0x04, 0x12
        /*00da*/ 	.short	(.L_40 - .L_39)
	.align		4
.L_39:
        /*00dc*/ 	.word	index@(_Z15up_forces_gpu_4PdS_S_Pi)
        /*00e0*/ 	.word	0x00000000


	//----- nvinfo : EIATTR_MIN_STACK_SIZE
	.align		4
.L_40:
        /*00e4*/ 	.byte	0x04, 0x12
        /*00e6*/ 	.short	(.L_42 - .L_41)
	.align		4
.L_41:
        /*00e8*/ 	.word	index@(_Z13rebuild_G_gpuPdPi)
        /*00ec*/ 	.word	0x00000000


	//----- nvinfo : EIATTR_MIN_STACK_SIZE
	.align		4
.L_42:
        /*00f0*/ 	.byte	0x04, 0x12
        /*00f2*/ 	.short	(.L_44 - .L_43)
	.align		4
.L_43:
        /*00f4*/ 	.word	index@(_Z15up_forces_gpu_3PdS_S_S_S_)
        /*00f8*/ 	.word	0x00000000


	//----- nvinfo : EIATTR_MIN_STACK_SIZE
	.align		4
.L_44:
        /*00fc*/ 	.byte	0x04, 0x12
        /*00fe*/ 	.short	(.L_46 - .L_45)
	.align		4
.L_45:
        /*0100*/ 	.word	index@(_Z12summer_gpu_3PdS_S_S_)
        /*0104*/ 	.word	0x00000000


	//----- nvinfo : EIATTR_MIN_STACK_SIZE
	.align		4
.L_46:
        /*0108*/ 	.byte	0x04, 0x12
        /*010a*/ 	.short	(.L_48 - .L_47)
	.align		4
.L_47:
        /*010c*/ 	.word	index@(_Z15up_forces_gpu_2PdS_S_)
        /*0110*/ 	.word	0x00000000


	//----- nvinfo : EIATTR_MIN_STACK_SIZE
	.align		4
.L_48:
        /*0114*/ 	.byte	0x04, 0x12
        /*0116*/ 	.short	(.L_50 - .L_49)
	.align		4
.L_49:
        /*0118*/ 	.word	index@(_Z12summer_gpu_2PdS_)
        /*011c*/ 	.word	0x00000000


	//----- nvinfo : EIATTR_MIN_STACK_SIZE
	.align		4
.L_50:
        /*0120*/ 	.byte	0x04, 0x12
        /*0122*/ 	.short	(.L_52 - .L_51)
	.align		4
.L_51:
        /*0124*/ 	.word	index@(_Z15up_forces_gpu_1PdS_S_)
        /*0128*/ 	.word	0x00000000
.L_52:


//--------------------- .nv.compat                --------------------------
	.section	.nv.compat,"",@"SHT_CUDA_COMPAT_INFO"
	.align	4
        /*0000*/ 	.byte	0x02, 0x09, 0x00, 0x00, 0x02, 0x02, 0x01, 0x00, 0x02, 0x05, 0x05, 0x00, 0x03, 0x07, 0x01, 0x01
        /*0010*/ 	.byte	0x02, 0x03, 0x00, 0x00, 0x02, 0x06, 0x01, 0x00, 0x04, 0x0b, 0x08, 0x00, 0x01, 0x00, 0x00, 0x00
        /*0020*/ 	.byte	0x00, 0x00, 0x00, 0x00


//--------------------- .nv.info._Z15up_forces_gpu_4PdS_S_Pi --------------------------
	.section	.nv.info._Z15up_forces_gpu_4PdS_S_Pi,"",@"SHT_CUDA_INFO"
	.sectionflags	@""
	.align	4


	//----- nvinfo : EIATTR_CUDA_API_VERSION
	.align		4
        /*0000*/ 	.byte	0x04, 0x37
        /*0002*/ 	.short	(.L_54 - .L_53)
.L_53:
        /*0004*/ 	.word	0x00000082


	//----- nvinfo : EIATTR_KPARAM_INFO
	.align		4
.L_54:
        /*0008*/ 	.byte	0x04, 0x17
        /*000a*/ 	.short	(.L_56 - .L_55)
.L_55:
        /*000c*/ 	.word	0x00000000
        /*0010*/ 	.short	0x0003
        /*0012*/ 	.short	0x0018
        /*0014*/ 	.byte	0x00, 0xf5, 0x21, 0x00


	//----- nvinfo : EIATTR_KPARAM_INFO
	.align		4
.L_56:
        /*0018*/ 	.byte	0x04, 0x17
        /*001a*/ 	.short	(.L_58 - .L_57)
.L_57:
        /*001c*/ 	.word	0x00000000
        /*0020*/ 	.short	0x0002
        /*0022*/ 	.short	0x0010
        /*0024*/ 	.byte	0x00, 0xf5, 0x21, 0x00


	//----- nvinfo : EIATTR_KPARAM_INFO
	.align		4
.L_58:
        /*0028*/ 	.byte	0x04, 0x17
        /*002a*/ 	.short	(.L_60 - .L_59)
.L_59:
        /*002c*/ 	.word	0x00000000
        /*0030*/ 	.short	0x0001
        /*0032*/ 	.short	0x0008
        /*0034*/ 	.byte	0x00, 0xf5, 0x21, 0x00


	//----- nvinfo : EIATTR_KPARAM_INFO
	.align		4
.L_60:
        /*0038*/ 	.byte	0x04, 0x17
        /*003a*/ 	.short	(.L_62 - .L_61)
.L_61:
        /*003c*/ 	.word	0x00000000
        /*0040*/ 	.short	0x0000
        /*0042*/ 	.short	0x0000
        /*0044*/ 	.byte	0x00, 0xf5, 0x21, 0x00


	//----- nvinfo : EIATTR_SPARSE_MMA_MASK
	.align		4
.L_62:
        /*0048*/ 	.byte	0x03, 0x50
        /*004a*/ 	.short	0x0000


	//----- nvinfo : EIATTR_MAXREG_COUNT
	.align		4
        /*004c*/ 	.byte	0x03, 0x1b
        /*004e*/ 	.short	0x00ff


	//----- nvinfo : EIATTR_MERCURY_ISA_VERSION
	.align		4
        /*0050*/ 	.byte	0x03, 0x5f
        /*0052*/ 	.short	0x0101


	//----- nvinfo : EIATTR_VRC_CTA_INIT_COUNT
	.align		4
        /*0054*/ 	.byte	0x02, 0x4a
	.zero		1
	.zero		1


	//----- nvinfo : EIATTR_EXIT_INSTR_OFFSETS
	.align		4
        /*0058*/ 	.byte	0x04, 0x1c
        /*005a*/ 	.short	(.L_64 - .L_63)


	//   ....[0]....
.L_63:
        /*005c*/ 	.word	0x00000060


	//   ....[1]....
        /*0060*/ 	.word	0x00000890


	//----- nvinfo : EIATTR_CRS_STACK_SIZE
	.align		4
.L_64:
        /*0064*/ 	.byte	0x04, 0x1e
        /*0066*/ 	.short	(.L_66 - .L_65)
.L_65:
        /*0068*/ 	.word	0x00000000


	//----- nvinfo : EIATTR_CBANK_PARAM_SIZE
	.align		4
.L_66:
        /*006c*/ 	.byte	0x03, 0x19
        /*006e*/ 	.short	0x0020


	//----- nvinfo : EIATTR_PARAM_CBANK
	.align		4
        /*0070*/ 	.byte	0x04, 0x0a
        /*0072*/ 	.short	(.L_68 - .L_67)
	.align		4
.L_67:
        /*0074*/ 	.word	index@(.nv.constant0._Z15up_forces_gpu_4PdS_S_Pi)
        /*0078*/ 	.short	0x0380
        /*007a*/ 	.short	0x0020


	//----- nvinfo : EIATTR_SW_WAR
	.align		4
.L_68:
        /*007c*/ 	.byte	0x04, 0x36
        /*007e*/ 	.short	(.L_70 - .L_69)
.L_69:
        /*0080*/ 	.word	0x00000008
.L_70:


//--------------------- .nv.info._Z13rebuild_G_gpuPdPi --------------------------
	.section	.nv.info._Z13rebuild_G_gpuPdPi,"",@"SHT_CUDA_INFO"
	.sectionflags	@""
	.align	4


	//----- nvinfo : EIATTR_CUDA_API_VERSION
	.align		4
        /*0000*/ 	.byte	0x04, 0x37
        /*0002*/ 	.short	(.L_72 - .L_71)
.L_71:
        /*0004*/ 	.word	0x00000082


	//----- nvinfo : EIATTR_KPARAM_INFO
	.align		4
.L_72:
        /*0008*/ 	.byte	0x04, 0x17
        /*000a*/ 	.short	(.L_74 - .L_73)
.L_73:
        /*000c*/ 	.word	0x00000000
        /*0010*/ 	.short	0x0001
        /*0012*/ 	.short	0x0008
        /*0014*/ 	.byte	0x00, 0xf5, 0x21, 0x00


	//----- nvinfo : EIATTR_KPARAM_INFO
	.align		4
.L_74:
        /*0018*/ 	.byte	0x04, 0x17
        /*001a*/ 	.short	(.L_76 - .L_75)
.L_75:
        /*001c*/ 	.word	0x00000000
        /*0020*/ 	.short	0x0000
        /*0022*/ 	.short	0x0000
        /*0024*/ 	.byte	0x00, 0xf5, 0x21, 0x00


	//----- nvinfo : EIATTR_SPARSE_MMA_MASK
	.align		4
.L_76:
        /*0028*/ 	.byte	0x03, 0x50
        /*002a*/ 	.short	0x0000


	//----- nvinfo : EIATTR_MAXREG_COUNT
	.align		4
        /*002c*/ 	.byte	0x03, 0x1b
        /*002e*/ 	.short	0x00ff


	//----- nvinfo : EIATTR_EXTERNS
	.align		4
        /*0030*/ 	.byte	0x04, 0x0f
        /*0032*/ 	.short	(.L_78 - .L_77)


	//   ....[0]....
	.align		4
.L_77:
        /*0034*/ 	.word	index@(__assertfail)


	//----- nvinfo : EIATTR_MERCURY_ISA_VERSION
	.align		4
.L_78:
        /*0038*/ 	.byte	0x03, 0x5f
        /*003a*/ 	.short	0x0101


	//----- nvinfo : EIATTR_VRC_CTA_INIT_COUNT
	.align		4
        /*003c*/ 	.byte	0x02, 0x4a
	.zero		1
	.zero		1


	//----- nvinfo : EIATTR_SYSCALL_OFFSETS
	.align		4
        /*0040*/ 	.byte	0x04, 0x46
        /*0042*/ 	.short	(.L_80 - .L_79)


	//   ....[0]....
.L_79:
        /*0044*/ 	.word	0x00000950


	//----- nvinfo : EIATTR_EXIT_INSTR_OFFSETS
	.align		4
.L_80:
        /*0048*/ 	.byte	0x04, 0x1c
        /*004a*/ 	.short	(.L_82 - .L_81)


	//   ....[0]....
.L_81:
        /*004c*/ 	.word	0x00000060


	//   ....[1]....
        /*0050*/ 	.word	0x000009c0


	//----- nvinfo : EIATTR_CRS_STACK_SIZE
	.align		4
.L_82:
        /*0054*/ 	.byte	0x04, 0x1e
        /*0056*/ 	.short	(.L_84 - .L_83)
.L_83:
        /*0058*/ 	.word	0x00000000


	//----- nvinfo : EIATTR_CBANK_PARAM_SIZE
	.align		4
.L_84:
        /*005c*/ 	.byte	0x03, 0x19
        /*005e*/ 	.short	0x0010


	//----- nvinfo : EIATTR_PARAM_CBANK
	.align		4
        /*0060*/ 	.byte	0x04, 0x0a
        /*0062*/ 	.short	(.L_86 - .L_85)
	.align		4
.L_85:
        /*0064*/ 	.word	index@(.nv.constant0._Z13rebuild_G_gpuPdPi)
        /*0068*/ 	.short	0x0380
        /*006a*/ 	.short	0x0010


	//----- nvinfo : EIATTR_SW_WAR
	.align		4
.L_86:
        /*006c*/ 	.byte	0x04, 0x36
        /*006e*/ 	.short	(.L_88 - .L_87)
.L_87:
        /*0070*/ 	.word	0x00000008
.L_88:


//--------------------- .nv.info._Z15up_forces_gpu_3PdS_S_S_S_ --------------------------
	.section	.nv.info._Z15up_forces_gpu_3PdS_S_S_S_,"",@"SHT_CUDA_INFO"
	.sectionflags	@""
	.align	4


	//----- nvinfo : EIATTR_CUDA_API_VERSION
	.align		4
        /*0000*/ 	.byte	0x04, 0x37
        /*0002*/ 	.short	(.L_90 - .L_89)
.L_89:
        /*0004*/ 	.word	0x00000082


	//----- nvinfo : EIATTR_KPARAM_INFO
	.align		4
.L_90:
        /*0008*/ 	.byte	0x04, 0x17
        /*000a*/ 	.short	(.L_92 - .L_91)
.L_91:
        /*000c*/ 	.word	0x00000000
        /*0010*/ 	.short	0x0004
        /*0012*/ 	.short	0x0020
        /*0014*/ 	.byte	0x00, 0xf5, 0x21, 0x00


	//----- nvinfo : EIATTR_KPARAM_INFO
	.align		4
.L_92:
        /*0018*/ 	.byte	0x04, 0x17
        /*001a*/ 	.short	(.L_94 - .L_93)
.L_93:
        /*001c*/ 	.word	0x00000000
        /*0020*/ 	.short	0x0003
        /*0022*/ 	.short	0x0018
        /*0024*/ 	.byte	0x00, 0xf5, 0x21, 0x00


	//----- nvinfo : EIATTR_KPARAM_INFO
	.align		4
.L_94:
        /*0028*/ 	.byte	0x04, 0x17
        /*002a*/ 	.short	(.L_96 - .L_95)
.L_95:
        /*002c*/ 	.word	0x00000000
        /*0030*/ 	.short	0x0002
        /*0032*/ 	.short	0x0010
        /*0034*/ 	.byte	0x00, 0xf5, 0x21, 0x00


	//----- nvinfo : EIATTR_KPARAM_INFO
	.align		4
.L_96:
        /*0038*/ 	.byte	0x04, 0x17
        /*003a*/ 	.short	(.L_98 - .L_97)
.L_97:
        /*003c*/ 	.word	0x00000000
        /*0040*/ 	.short	0x0001
        /*0042*/ 	.short	0x0008
        /*0044*/ 	.byte	0x00, 0xf5, 0x21, 0x00


	//----- nvinfo : EIATTR_KPARAM_INFO
	.align		4
.L_98:
        /*0048*/ 	.byte	0x04, 0x17
        /*004a*/ 	.short	(.L_100 - .L_99)
.L_99:
        /*004c*/ 	.word	0x00000000
        /*0050*/ 	.short	0x0000
        /*0052*/ 	.short	0x0000
        /*0054*/ 	.byte	0x00, 0xf5, 0x21, 0x00


	//----- nvinfo : EIATTR_SPARSE_MMA_MASK
	.align		4
.L_100:
        /*0058*/ 	.byte	0x03, 0x50
        /*005a*/ 	.short	0x0000


	//----- nvinfo : EIATTR_MAXREG_COUNT
	.align		4
        /*005c*/ 	.byte	0x03, 0x1b
        /*005e*/ 	.short	0x00ff


	//----- nvinfo : EIATTR_NUM_BARRIERS
	.align		4
        /*0060*/ 	.byte	0x02, 0x4c
        /*0062*/ 	.byte	0x01
	.zero		1


	//----- nvinfo : EIATTR_MERCURY_ISA_VERSION
	.align		4
        /*0064*/ 	.byte	0x03, 0x5f
        /*0066*/ 	.short	0x0101


	//----- nvinfo : EIATTR_COOP_GROUP_MASK_REGIDS
	.align		4
        /*0068*/ 	.byte	0x04, 0x29
        /*006a*/ 	.short	(.L_102 - .L_101)


	//   ....[0]....
.L_101:
        /*006c*/ 	.word	0xffffffff


	//   ....[1]....
        /*0070*/ 	.word	0xffffffff


	//   ....[2]....
        /*0074*/ 	.word	0xffffffff


	//   ....[3]....
        /*0078*/ 	.word	0xffffffff


	//   ....[4]....
        /*007c*/ 	.word	0xffffffff


	//   ....[5]....
        /*0080*/ 	.word	0xffffffff


	//   ....[6]....
        /*0084*/ 	.word	0xffffffff


	//   ....[7]....
        /*0088*/ 	.word	0xffffffff


	//   ....[8]....
        /*008c*/ 	.word	0xffffffff


	//   ....[9]....
        /*0090*/ 	.word	0xffffffff


	//   ....[10]....
        /*0094*/ 	.word	0xffffffff


	//   ....[11]....
        /*0098*/ 	.word	0xffffffff


	//----- nvinfo : EIATTR_COOP_GROUP_INSTR_OFFSETS
	.align		4
.L_102:
        /*009c*/ 	.byte	0x04, 0x28
        /*009e*/ 	.short	(.L_104 - .L_103)


	//   ....[0]....
.L_103:
        /*00a0*/ 	.word	0x00000460


	//   ....[1]....
        /*00a4*/ 	.word	0x00000490


	//   ....[2]....
        /*00a8*/ 	.word	0x000004b0


	//   ....[3]....
        /*00ac*/ 	.word	0x000004d0


	//   ....[4]....
        /*00b0*/ 	.word	0x000004e0


	//   ....[5]....
        /*00b4*/ 	.word	0x000004f0


	//   ....[6]....
        /*00b8*/ 	.word	0x00000b00


	//   ....[7]....
        /*00bc*/ 	.word	0x00000b20


	//   ....[8]....
        /*00c0*/ 	.word	0x00000b40


	//   ....[9]....
        /*00c4*/ 	.word	0x00000b60


	//   ....[10]....
        /*00c8*/ 	.word	0x00000b70


	//   ....[11]....
        /*00cc*/ 	.word	0x00000b80


	//----- nvinfo : EIATTR_VRC_CTA_INIT_COUNT
	.align		4
.L_104:
        /*00d0*/ 	.byte	0x02, 0x4a
	.zero		1
	.zero		1


	//----- nvinfo : EIATTR_EXIT_INSTR_OFFSETS
	.align		4
        /*00d4*/ 	.byte	0x04, 0x1c
        /*00d6*/ 	.short	(.L_106 - .L_105)


	//   ....[0]....
.L_105:
        /*00d8*/ 	.word	0x00000240


	//   ....[1]....
        /*00dc*/ 	.word	0x00001320


	//----- nvinfo : EIATTR_CRS_STACK_SIZE
	.align		4
.L_106:
        /*00e0*/ 	.byte	0x04, 0x1e
        /*00e2*/ 	.short	(.L_108 - .L_107)
.L_107:
        /*00e4*/ 	.word	0x00000000


	//----- nvinfo : EIATTR_CBANK_PARAM_SIZE
	.align		4
.L_108:
        /*00e8*/ 	.byte	0x03, 0x19
        /*00ea*/ 	.short	0x0028


	//----- nvinfo : EIATTR_PARAM_CBANK
	.align		4
        /*00ec*/ 	.byte	0x04, 0x0a
        /*00ee*/ 	.short	(.L_110 - .L_109)
	.align		4
.L_109:
        /*00f0*/ 	.word	index@(.nv.constant0._Z15up_forces_gpu_3PdS_S_S_S_)
        /*00f4*/ 	.short	0x0380
        /*00f6*/ 	.short	0x0028


	//----- nvinfo : EIATTR_SW_WAR
	.align		4
.L_110:
        /*00f8*/ 	.byte	0x04, 0x36
        /*00fa*/ 	.short	(.L_112 - .L_111)
.L_111:
        /*00fc*/ 	.word	0x00000008
.L_112:


//--------------------- .nv.info._Z12summer_gpu_3PdS_S_S_ --------------------------
	.section	.nv.info._Z12summer_gpu_3PdS_S_S_,"",@"SHT_CUDA_INFO"
	.sectionflags	@""
	.align	4


	//----- nvinfo : EIATTR_CUDA_API_VERSION
	.align		4
        /*0000*/ 	.byte	0x04, 0x37
        /*0002*/ 	.short	(.L_114 - .L_113)
.L_113:
        /*0004*/ 	.word	0x00000082


	//----- nvinfo : EIATTR_KPARAM_INFO
	.align		4
.L_114:
        /*0008*/ 	.byte	0x04, 0x17
        /*000a*/ 	.short	(.L_116 - .L_115)
.L_115:
        /*000c*/ 	.word	0x00000000
        /*0010*/ 	.short	0x0003
        /*0012*/ 	.short	0x0018
        /*0014*/ 	.byte	0x00, 0xf5, 0x21, 0x00


	//----- nvinfo : EIATTR_KPARAM_INFO
	.align		4
.L_116:
        /*0018*/ 	.byte	0x04, 0x17
        /*001a*/ 	.short	(.L_118 - .L_117)
.L_117:
        /*001c*/ 	.word	0x00000000
        /*0020*/ 	.short	0x0002
        /*0022*/ 	.short	0x0010
        /*0024*/ 	.byte	0x00, 0xf5, 0x21, 0x00


	//----- nvinfo : EIATTR_KPARAM_INFO
	.align		4
.L_118:
        /*0028*/ 	.byte	0x04, 0x17
        /*002a*/ 	.short	(.L_120 - .L_119)
.L_119:
        /*002c*/ 	.word	0x00000000
        /*0030*/ 	.short	0x0001
        /*0032*/ 	.short	0x0008
        /*0034*/ 	.byte	0x00, 0xf5, 0x21, 0x00


	//----- nvinfo : EIATTR_KPARAM_INFO
	.align		4
.L_120:
        /*0038*/ 	.byte	0x04, 0x17
        /*003a*/ 	.short	(.L_122 - .L_121)
.L_121:
        /*003c*/ 	.word	0x00000000
        /*0040*/ 	.short	0x0000
        /*0042*/ 	.short	0x0000
        /*0044*/ 	.byte	0x00, 0xf5, 0x21, 0x00


	//----- nvinfo : EIATTR_SPARSE_MMA_MASK
	.align		4
.L_122:
        /*0048*/ 	.byte	0x03, 0x50
        /*004a*/ 	.short	0x0000


	//----- nvinfo : EIATTR_MAXREG_COUNT
	.align		4
        /*004c*/ 	.byte	0x03, 0x1b
        /*004e*/ 	.short	0x00ff


	//----- nvinfo : EIATTR_MERCURY_ISA_VERSION
	.align		4
        /*0050*/ 	.byte	0x03, 0x5f
        /*0052*/ 	.short	0x0101


	//----- nvinfo : EIATTR_VRC_CTA_INIT_COUNT
	.align		4
        /*0054*/ 	.byte	0x02, 0x4a
	.zero		1
	.zero		1


	//----- nvinfo : EIATTR_EXIT_INSTR_OFFSETS
	.align		4
        /*0058*/ 	.byte	0x04, 0x1c
        /*005a*/ 	.short	(.L_124 - .L_123)


	//   ....[0]....
.L_123:
        /*005c*/ 	.word	0x000008e0


	//----- nvinfo : EIATTR_CBANK_PARAM_SIZE
	.align		4
.L_124:
        /*0060*/ 	.byte	0x03, 0x19
        /*0062*/ 	.short	0x0020


	//----- nvinfo : EIATTR_PARAM_CBANK
	.align		4
        /*0064*/ 	.byte	0x04, 0x0a
        /*0066*/ 	.short	(.L_126 - .L_125)
	.align		4
.L_125:
        /*0068*/ 	.word	index@(.nv.constant0._Z12summer_gpu_3PdS_S_S_)
        /*006c*/ 	.short	0x0380
        /*006e*/ 	.short	0x0020


	//----- nvinfo : EIATTR_SW_WAR
	.align		4
.L_126:
        /*0070*/ 	.byte	0x04, 0x36
        /*0072*/ 	.short	(.L_128 - .L_127)
.L_127:
        /*0074*/ 	.word	0x00000008
.L_128:


//--------------------- .nv.info._Z15up_forces_gpu_2PdS_S_ --------------------------
	.section	.nv.info._Z15up_forces_gpu_2PdS_S_,"",@"SHT_CUDA_INFO"
	.sectionflags	@""
	.align	4


	//----- nvinfo : EIATTR_CUDA_API_VERSION
	.align		4
        /*0000*/ 	.byte	0x04, 0x37
        /*0002*/ 	.short	(.L_130 - .L_129)
.L_129:
        /*0004*/ 	.word	0x00000082


	//----- nvinfo : EIATTR_KPARAM_INFO
	.align		4
.L_130:
        /*0008*/ 	.byte	0x04, 0x17
        /*000a*/ 	.short	(.L_132 - .L_131)
.L_131:
        /*000c*/ 	.word	0x00000000
        /*0010*/ 	.short	0x0002
        /*0012*/ 	.short	0x0010
        /*0014*/ 	.byte	0x00, 0xf5, 0x21, 0x00


	//----- nvinfo : EIATTR_KPARAM_INFO
	.align		4
.L_132:
        /*0018*/ 	.byte	0x04, 0x17
        /*001a*/ 	.short	(.L_134 - .L_133)
.L_133:
        /*001c*/ 	.word	0x00000000
        /*0020*/ 	.short	0x0001
        /*0022*/ 	.short	0x0008
        /*0024*/ 	.byte	0x00, 0xf5, 0x21, 0x00


	//----- nvinfo : EIATTR_KPARAM_INFO
	.align		4
.L_134:
        /*0028*/ 	.byte	0x04, 0x17
        /*002a*/ 	.short	(.L_136 - .L_135)
.L_135:
        /*002c*/ 	.word	0x00000000
        /*0030*/ 	.short	0x0000
        /*0032*/ 	.short	0x0000
        /*0034*/ 	.byte	0x00, 0xf5, 0x21, 0x00


	//----- nvinfo : EIATTR_SPARSE_MMA_MASK
	.align		4
.L_136:
        /*0038*/ 	.byte	0x03, 0x50
        /*003a*/ 	.short	0x0000


	//----- nvinfo : EIATTR_MAXREG_COUNT
	.align		4
        /*003c*/ 	.byte	0x03, 0x1b
        /*003e*/ 	.short	0x00ff


	//----- nvinfo : EIATTR_MERCURY_ISA_VERSION
	.align		4
        /*0040*/ 	.byte	0x03, 0x5f
        /*0042*/ 	.short	0x0101


	//----- nvinfo : EIATTR_COOP_GROUP_MASK_REGIDS
	.align		4
        /*0044*/ 	.byte	0x04, 0x29
        /*0046*/ 	.short	(.L_138 - .L_137)


	//   ....[0]....
.L_137:
        /*0048*/ 	.word	0xffffffff


	//   ....[1]....
        /*004c*/ 	.word	0xffffffff


	//   ....[2]....
        /*0050*/ 	.word	0xffffffff


	//   ....[3]....
        /*0054*/ 	.word	0xffffffff


	//   ....[4]....
        /*0058*/ 	.word	0xffffffff


	//   ....[5]....
        /*005c*/ 	.word	0xffffffff


	//   ....[6]....
        /*0060*/ 	.word	0xffffffff


	//   ....[7]....
        /*0064*/ 	.word	0xffffffff


	//   ....[8]....
        /*0068*/ 	.word	0xffffffff


	//   ....[9]....
        /*006c*/ 	.word	0xffffffff


	//   ....[10]....
        /*0070*/ 	.word	0xffffffff


	//   ....[11]....
        /*0074*/ 	.word	0xffffffff


	//   ....[12]....
        /*0078*/ 	.word	0xffffffff


	//   ....[13]....
        /*007c*/ 	.word	0xffffffff


	//   ....[14]....
        /*0080*/ 	.word	0xffffffff


	//   ....[15]....
        /*0084*/ 	.word	0xffffffff


	//   ....[16]....
        /*0088*/ 	.word	0xffffffff


	//   ....[17]....
        /*008c*/ 	.word	0xffffffff


	//   ....[18]....
        /*0090*/ 	.word	0xffffffff


	//   ....[19]....
        /*0094*/ 	.word	0xffffffff


	//   ....[20]....
        /*0098*/ 	.word	0xffffffff


	//   ....[21]....
        /*009c*/ 	.word	0xffffffff


	//   ....[22]....
        /*00a0*/ 	.word	0xffffffff


	//   ....[23]....
        /*00a4*/ 	.word	0xffffffff


	//----- nvinfo : EIATTR_COOP_GROUP_INSTR_OFFSETS
	.align		4
.L_138:
        /*00a8*/ 	.byte	0x04, 0x28
        /*00aa*/ 	.short	(.L_140 - .L_139)


	//   ....[0]....
.L_139:
        /*00ac*/ 	.word	0x00000200


	//   ....[1]....
        /*00b0*/ 	.word	0x00000220


	//   ....[2]....
        /*00b4*/ 	.word	0x00000240


	//   ....[3]....
        /*00b8*/ 	.word	0x00000250


	//   ....[4]....
        /*00bc*/ 	.word	0x00000260


	//   ....[5]....
        /*00c0*/ 	.word	0x00000270


	//   ....[6]....
        /*00c4*/ 	.word	0x00000670


	//   ....[7]....
        /*00c8*/ 	.word	0x000006b0


	//   ....[8]....
        /*00cc*/ 	.word	0x000006e0


	//   ....[9]....
        /*00d0*/ 	.word	0x00000700


	//   ....[10]....
        /*00d4*/ 	.word	0x00000720


	//   ....[11]....
        /*00d8*/ 	.word	0x00000730


	//   ....[12]....
        /*00dc*/ 	.word	0x00000b80


	//   ....[13]....
        /*00e0*/ 	.word	0x00000ba0


	//   ....[14]....
        /*00e4*/ 	.word	0x00000bc0


	//   ....[15]....
        /*00e8*/ 	.word	0x00000be0


	//   ....[16]....
        /*00ec*/ 	.word	0x00000bf0


	//   ....[17]....
        /*00f0*/ 	.word	0x00000c00


	//   ....[18]....
        /*00f4*/ 	.word	0x00001050


	//   ....[19]....
        /*00f8*/ 	.word	0x00001070


	//   ....[20]....
        /*00fc*/ 	.word	0x00001090


	//   ....[21]....
        /*0100*/ 	.word	0x000010b0


	//   ....[22]....
        /*0104*/ 	.word	0x000010c0


	//   ....[23]....
        /*0108*/ 	.word	0x000010d0


	//----- nvinfo : EIATTR_VRC_CTA_INIT_COUNT
	.align		4
.L_140:
        /*010c*/ 	.byte	0x02, 0x4a
	.zero		1
	.zero		1


	//----- nvinfo : EIATTR_EXIT_INSTR_OFFSETS
	.align		4
        /*0110*/ 	.byte	0x04, 0x1c
        /*0112*/ 	.short	(.L_142 - .L_141)


	//   ....[0]....
.L_141:
        /*0114*/ 	.word	0x000015f0


	//----- nvinfo : EIATTR_CRS_STACK_SIZE
	.align		4
.L_142:
        /*0118*/ 	.byte	0x04, 0x1e
        /*011a*/ 	.short	(.L_144 - .L_143)
.L_143:
        /*011c*/ 	.word	0x00000000


	//----- nvinfo : EIATTR_CBANK_PARAM_SIZE
	.align		4
.L_144:
        /*0120*/ 	.byte	0x03, 0x19
        /*0122*/ 	.short	0x0018


	//----- nvinfo : EIATTR_PARAM_CBANK
	.align		4
        /*0124*/ 	.byte	0x04, 0x0a
        /*0126*/ 	.short	(.L_146 - .L_145)
	.align		4
.L_145:
        /*0128*/ 	.word	index@(.nv.constant0._Z15up_forces_gpu_2PdS_S_)
        /*012c*/ 	.short	0x0380
        /*012e*/ 	.short	0x0018


	//----- nvinfo : EIATTR_SW_WAR
	.align		4
.L_146:
        /*0130*/ 	.byte	0x04, 0x36
        /*0132*/ 	.short	(.L_148 - .L_147)
.L_147:
        /*0134*/ 	.word	0x00000008
.L_148:


//--------------------- .nv.info._Z12summer_gpu_2PdS_ --------------------------
	.section	.nv.info._Z12summer_gpu_2PdS_,"",@"SHT_CUDA_INFO"
	.sectionflags	@""
	.align	4


	//----- nvinfo : EIATTR_CUDA_API_VERSION
	.align		4
        /*0000*/ 	.byte	0x04, 0x37
        /*0002*/ 	.short	(.L_150 - .L_149)
.L_149:
        /*0004*/ 	.word	0x00000082


	//----- nvinfo : EIATTR_KPARAM_INFO
	.align		4
.L_150:
        /*0008*/ 	.byte	0x04, 0x17
        /*000a*/ 	.short	(.L_152 - .L_151)
.L_151:
        /*000c*/ 	.word	0x00000000
        /*0010*/ 	.short	0x0001
        /*0012*/ 	.short	0x0008
        /*0014*/ 	.byte	0x00, 0xf5, 0x21, 0x00


	//----- nvinfo : EIATTR_KPARAM_INFO
	.align		4
.L_152:
        /*0018*/ 	.byte	0x04, 0x17
        /*001a*/ 	.short	(.L_154 - .L_153)
.L_153:
        /*001c*/ 	.word	0x00000000
        /*0020*/ 	.short	0x0000
        /*0022*/ 	.short	0x0000
        /*0024*/ 	.byte	0x00, 0xf5, 0x21, 0x00


	//----- nvinfo : EIATTR_SPARSE_MMA_MASK
	.align		4
.L_154:
        /*0028*/ 	.byte	0x03, 0x50
        /*002a*/ 	.short	0x0000


	//----- nvinfo : EIATTR_MAXREG_COUNT
	.align		4
        /*002c*/ 	.byte	0x03, 0x1b
        /*002e*/ 	.short	0x00ff


	//----- nvinfo : EIATTR_MERCURY_ISA_VERSION
	.align		4
        /*0030*/ 	.byte	0x03, 0x5f
        /*0032*/ 	.short	0x0101


	//----- nvinfo : EIATTR_VRC_CTA_INIT_COUNT
	.align		4
        /*0034*/ 	.byte	0x02, 0x4a
	.zero		1
	.zero		1


	//----- nvinfo : EIATTR_EXIT_INSTR_OFFSETS
	.align		4
        /*0038*/ 	.byte	0x04, 0x1c
        /*003a*/ 	.short	(.L_156 - .L_155)


	//   ....[0]....
.L_155:
        /*003c*/ 	.word	0x00001050


	//----- nvinfo : EIATTR_CBANK_PARAM_SIZE
	.align		4
.L_156:
        /*0040*/ 	.byte	0x03, 0x19
        /*0042*/ 	.short	0x0010


	//----- nvinfo : EIATTR_PARAM_CBANK
	.align		4
        /*0044*/ 	.byte	0x04, 0x0a
        /*0046*/ 	.short	(.L_158 - .L_157)
	.align		4
.L_157:
        /*0048*/ 	.word	index@(.nv.constant0._Z12summer_gpu_2PdS_)
        /*004c*/ 	.short	0x0380
        /*004e*/ 	.short	0x0010


	//----- nvinfo : EIATTR_SW_WAR
	.align		4
.L_158:
        /*0050*/ 	.byte	0x04, 0x36
        /*0052*/ 	.short	(.L_160 - .L_159)
.L_159:
        /*0054*/ 	.word	0x00000008
.L_160:


//--------------------- .nv.info._Z15up_forces_gpu_1PdS_S_ --------------------------
	.section	.nv.info._Z15up_forces_gpu_1PdS_S_,"",@"SHT_CUDA_INFO"
	.sectionflags	@""
	.align	4


	//----- nvinfo : EIATTR_CUDA_API_VERSION
	.align		4
        /*0000*/ 	.byte	0x04, 0x37
        /*0002*/ 	.short	(.L_162 - .L_161)
.L_161:
        /*0004*/ 	.word	0x00000082


	//----- nvinfo : EIATTR_KPARAM_INFO
	.align		4
.L_162:
        /*0008*/ 	.byte	0x04, 0x17
        /*000a*/ 	.short	(.L_164 - .L_163)
.L_163:
        /*000c*/ 	.word	0x00000000
        /*0010*/ 	.short	0x0002
        /*0012*/ 	.short	0x0010
        /*0014*/ 	.byte	0x00, 0xf5, 0x21, 0x00


	//----- nvinfo : EIATTR_KPARAM_INFO
	.align		4
.L_164:
        /*0018*/ 	.byte	0x04, 0x17
        /*001a*/ 	.short	(.L_166 - .L_165)
.L_165:
        /*001c*/ 	.word	0x00000000
        /*0020*/ 	.short	0x0001
        /*0022*/ 	.short	0x0008
        /*0024*/ 	.byte	0x00, 0xf5, 0x21, 0x00


	//----- nvinfo : EIATTR_KPARAM_INFO
	.align		4
.L_166:
        /*0028*/ 	.byte	0x04, 0x17
        /*002a*/ 	.short	(.L_168 - .L_167)
.L_167:
        /*002c*/ 	.word	0x00000000
        /*0030*/ 	.short	0x0000
        /*0032*/ 	.short	0x0000
        /*0034*/ 	.byte	0x00, 0xf5, 0x21, 0x00


	//----- nvinfo : EIATTR_SPARSE_MMA_MASK
	.align		4
.L_168:
        /*0038*/ 	.byte	0x03, 0x50
        /*003a*/ 	.short	0x0000


	//----- nvinfo : EIATTR_MAXREG_COUNT
	.align		4
        /*003c*/ 	.byte	0x03, 0x1b
        /*003e*/ 	.short	0x00ff


	//----- nvinfo : EIATTR_MERCURY_ISA_VERSION
	.align		4
        /*0040*/ 	.byte	0x03, 0x5f
        /*0042*/ 	.short	0x0101


	//----- nvinfo : EIATTR_VRC_CTA_INIT_COUNT
	.align		4
        /*0044*/ 	.byte	0x02, 0x4a
	.zero		1
	.zero		1


	//----- nvinfo : EIATTR_EXIT_INSTR_OFFSETS
	.align		4
        /*0048*/ 	.byte	0x04, 0x1c
        /*004a*/ 	.short	(.L_170 - .L_169)


	//   ....[0]....
.L_169:
        /*004c*/ 	.word	0x00000060


	//   ....[1]....
        /*0050*/ 	.word	0x00000ed0


	//----- nvinfo : EIATTR_CRS_STACK_SIZE
	.align		4
.L_170:
        /*0054*/ 	.byte	0x04, 0x1e
        /*0056*/ 	.short	(.L_172 - .L_171)
.L_171:
        /*0058*/ 	.word	0x00000000


	//----- nvinfo : EIATTR_CBANK_PARAM_SIZE
	.align		4
.L_172:
        /*005c*/ 	.byte	0x03, 0x19
        /*005e*/ 	.short	0x0018


	//----- nvinfo : EIATTR_PARAM_CBANK
	.align		4
        /*0060*/ 	.byte	0x04, 0x0a
        /*0062*/ 	.short	(.L_174 - .L_173)
	.align		4
.L_173:
        /*0064*/ 	.word	index@(.nv.constant0._Z15up_forces_gpu_1PdS_S_)
        /*0068*/ 	.short	0x0380
        /*006a*/ 	.short	0x0018


	//----- nvinfo : EIATTR_SW_WAR
	.align		4
.L_174:
        /*006c*/ 	.byte	0x04, 0x36
        /*006e*/ 	.short	(.L_176 - .L_175)
.L_175:
        /*0070*/ 	.word	0x00000008
.L_176:


//--------------------- .nv.callgraph             --------------------------
	.section	.nv.callgraph,"",@"SHT_CUDA_CALLGRAPH"
	.align	4
	.sectionentsize	8
	.align		4
        /*0000*/ 	.word	0x00000000
	.align		4
        /*0004*/ 	.word	0xffffffff
	.align		4
        /*0008*/ 	.word	index@(_Z13rebuild_G_gpuPdPi)
	.align		4
        /*000c*/ 	.word	index@(__assertfail)
	.align		4
        /*0010*/ 	.word	0x00000000
	.align		4
        /*0014*/ 	.word	0xfffffffe
	.align		4
        /*0018*/ 	.word	0x00000000
	.align		4
        /*001c*/ 	.word	0xfffffffd
	.align		4
        /*0020*/ 	.word	0x00000000
	.align		4
        /*0024*/ 	.word	0xfffffffc


//--------------------- .nv.constant4             --------------------------
	.section	.nv.constant4,"a",@progbits
	.align	8
	.align		8
.nv.constant4:
        /*0000*/ 	.dword	__unnamed_1
	.align		8
        /*0008*/ 	.dword	$str
	.align		8
        /*0010*/ 	.dword	$str$1
	.align		8
        /*0018*/ 	.dword	__assertfail


//--------------------- .text._Z15up_forces_gpu_4PdS_S_Pi --------------------------
	.section	.text._Z15up_forces_gpu_4PdS_S_Pi,"ax",@progbits
	.align	128
        .global         _Z15up_forces_gpu_4PdS_S_Pi
        .type           _Z15up_forces_gpu_4PdS_S_Pi,@function
        .size           _Z15up_forces_gpu_4PdS_S_Pi,(.L_x_102 - _Z15up_forces_gpu_4PdS_S_Pi)
        .other          _Z15up_forces_gpu_4PdS_S_Pi,@"STO_CUDA_ENTRY STV_DEFAULT"
_Z15up_forces_gpu_4PdS_S_Pi:
.text._Z15up_forces_gpu_4PdS_S_Pi:
[----:B------:R-:W-:Y:S01]  /*0000*/  LDC R1, c[0x0][0x37c] ;  /* 0x0000df00ff017b82 */ /* 0x000fe20000000800 */
[----:B------:R-:W0:Y:S07]  /*0010*/  S2R R3, SR_TID.X ;  /* 0x0000000000037919 */ /* 0x000e2e0000002100 */
[----:B------:R-:W0:Y:S08]  /*0020*/  S2UR UR4, SR_CTAID.X ;  /* 0x00000000000479c3 */ /* 0x000e300000002500 */
[----:B------:R-:W0:Y:S02]  /*0030*/  LDC R2, c[0x0][0x360] ;  /* 0x0000d800ff027b82 */ /* 0x000e240000000800 */
[----:B0-----:R-:W-:-:S05]  /*0040*/  IMAD R2, R2, UR4, R3 ;  /* 0x0000000402027c24 */ /* 0x001fca000f8e0203 */
[----:B------:R-:W-:-:S13]  /*0050*/  ISETP.GT.AND P0, PT, R2, 0x35f, PT ;  /* 0x0000035f0200780c */ /* 0x000fda0003f04270 */
[----:B------:R-:W-:Y:S05]  /*0060*/  @P0 EXIT ;  /* 0x000000000000094d */ /* 0x000fea0003800000 */
[----:B------:R-:W0:Y:S01]  /*0070*/  LDC.64 R40, c[0x0][0x398] ;  /* 0x0000e600ff287b82 */ /* 0x000e220000000a00 */
[----:B------:R-:W1:Y:S01]  /*0080*/  LDCU.64 UR4, c[0x0][0x358] ;  /* 0x00006b00ff0477ac */ /* 0x000e620008000a00 */
[----:B------:R-:W-:-:S04]  /*0090*/  IMAD R3, R2, 0x246, RZ ;  /* 0x0000024602037824 */ /* 0x000fc800078e02ff */
[----:B0-----:R-:W-:-:S05]  /*00a0*/  IMAD.WIDE R40, R3, 0x4, R40 ;  /* 0x0000000403287825 */ /* 0x001fca00078e0228 */
[----:B-1----:R-:W2:Y:S01]  /*00b0*/  LDG.E R0, desc[UR4][R40.64] ;  /* 0x0000000428007981 */ /* 0x002ea2000c1e1900 */
[----:B------:R-:W-:Y:S01]  /*00c0*/  BSSY.RECONVERGENT B0, `(.L_x_0) ;  /* 0x0000072000007945 */ /* 0x000fe20003800200 */
[----:B------:R-:W-:Y:S01]  /*00d0*/  IMAD R3, R2, 0x3, RZ ;  /* 0x0000000302037824 */ /* 0x000fe200078e02ff */
[----:B------:R-:W-:Y:S02]  /*00e0*/  CS2R R4, SRZ ;  /* 0x0000000000047805 */ /* 0x000fe4000001ff00 */
[----:B------:R-:W-:Y:S02]  /*00f0*/  CS2R R6, SRZ ;  /* 0x0000000000067805 */ /* 0x000fe4000001ff00 */
[----:B------:R-:W-:Y:S02]  /*0100*/  CS2R R8, SRZ ;  /* 0x0000000000087805 */ /* 0x000fe4000001ff00 */
[----:B------:R-:W-:Y:S02]  /*0110*/  CS2R R24, SRZ ;  /* 0x0000000000187805 */ /* 0x000fe4000001ff00 */
[----:B------:R-:W-:-:S02]  /*0120*/  CS2R R10, SRZ ;  /* 0x00000000000a7805 */ /* 0x000fc4000001ff00 */
[----:B--2---:R-:W-:-:S13]  /*0130*/  ISETP.NE.AND P0, PT, R0, -0x1, PT ;  /* 0xffffffff0000780c */ /* 0x004fda0003f05270 */
[----:B------:R-:W-:Y:S05]  /*0140*/  @!P0 BRA `(.L_x_1) ;  /* 0x0000000400a48947 */ /* 0x000fea0003800000 */
[----:B------:R-:W0:Y:S02]  /*0150*/  LDC.64 R6, c[0x0][0x380] ;  /* 0x0000e000ff067b82 */ /* 0x000e240000000a00 */
[----:B0-----:R-:W-:-:S05]  /*0160*/  IMAD.WIDE R6, R3, 0x8, R6 ;  /* 0x0000000803067825 */ /* 0x001fca00078e0206 */
[----:B------:R0:W5:Y:S04]  /*0170*/  LDG.E.64 R38, desc[UR4][R6.64] ;  /* 0x0000000406267981 */ /* 0x000168000c1e1b00 */
[----:B------:R0:W5:Y:S04]  /*0180*/  LDG.E.64 R36, desc[UR4][R6.64+0x8] ;  /* 0x0000080406247981 */ /* 0x000168000c1e1b00 */
[----:B------:R0:W5:Y:S01]  /*0190*/  LDG.E.64 R34, desc[UR4][R6.64+0x10] ;  /* 0x0000100406227981 */ /* 0x000162000c1e1b00 */
[----:B------:R-:W-:Y:S01]  /*01a0*/  BSSY.RECONVERGENT B1, `(.L_x_2) ;  /* 0x0000058000017945 */ /* 0x000fe20003800200 */
[----:B------:R-:W-:Y:S01]  /*01b0*/  IMAD.MOV.U32 R4, RZ, RZ, RZ ;  /* 0x000000ffff047224 */ /* 0x000fe200078e00ff */
[----:B------:R-:W-:-:S02]  /*01c0*/  CS2R R32, SRZ ;  /* 0x0000000000207805 */ /* 0x000fc4000001ff00 */
[----:B------:R-:W-:Y:S02]  /*01d0*/  CS2R R30, SRZ ;  /* 0x00000000001e7805 */ /* 0x000fe4000001ff00 */
[----:B------:R-:W-:Y:S02]  /*01e0*/  CS2R R28, SRZ ;  /* 0x00000000001c7805 */ /* 0x000fe4000001ff00 */
[----:B------:R-:W-:Y:S02]  /*01f0*/  CS2R R26, SRZ ;  /* 0x00000000001a7805 */ /* 0x000fe4000001ff00 */
[----:B0-----:R-:W-:-:S07]  /*0200*/  CS2R R24, SRZ ;  /* 0x0000000000187805 */ /* 0x001fce000001ff00 */
.L_x_9:
[----:B------:R-:W0:Y:S01]  /*0210*/  LDC.64 R6, c[0x0][0x380] ;  /* 0x0000e000ff067b82 */ /* 0x000e220000000a00 */
[----:B------:R-:W-:-:S04]  /*0220*/  IMAD R5, R0, 0x3, RZ ;  /* 0x0000000300057824 */ /* 0x000fc800078e02ff */
[----:B0-----:R-:W-:-:S05]  /*0230*/  IMAD.WIDE R6, R5, 0x8, R6 ;  /* 0x0000000805067825 */ /* 0x001fca00078e0206 */
[----:B------:R-:W2:Y:S04]  /*0240*/  LDG.E.64 R22, desc[UR4][R6.64+0x8] ;  /* 0x0000080406167981 */ /* 0x000ea8000c1e1b00 */
[----:B------:R-:W3:Y:S04]  /*0250*/  LDG.E.64 R20, desc[UR4][R6.64] ;  /* 0x0000000406147981 */ /* 0x000ee8000c1e1b00 */
[----:B------:R-:W4:Y:S01]  /*0260*/  LDG.E.64 R18, desc[UR4][R6.64+0x10] ;  /* 0x0000100406127981 */ /* 0x000f22000c1e1b00 */
[----:B------:R-:W-:Y:S01]  /*0270*/  UMOV UR6, 0x70a3d70b ;  /* 0x70a3d70b00067882 */ /* 0x000fe20000000000 */
[----:B------:R-:W-:Y:S01]  /*0280*/  UMOV UR7, 0x3ffb0a3d ;  /* 0x3ffb0a3d00077882 */ /* 0x000fe20000000000 */
[----:B------:R-:W-:Y:S01]  /*0290*/  BSSY.RECONVERGENT B2, `(.L_x_3) ;  /* 0x0000043000027945 */ /* 0x000fe20003800200 */
[----:B--2--5:R-:W-:-:S02]  /*02a0*/  DADD R22, R36, -R22 ;  /* 0x0000000024167229 */ /* 0x024fc40000000816 */
[----:B---3--:R-:W-:-:S06]  /*02b0*/  DADD R20, R38, -R20 ;  /* 0x0000000026147229 */ /* 0x008fcc0000000814 */
[----:B------:R-:W-:Y:S02]  /*02c0*/  DMUL R8, R22, R22 ;  /* 0x0000001616087228 */ /* 0x000fe40000000000 */
[----:B----4-:R-:W-:-:S06]  /*02d0*/  DADD R18, R34, -R18 ;  /* 0x0000000022127229 */ /* 0x010fcc0000000812 */
[----:B------:R-:W-:-:S08]  /*02e0*/  DFMA R8, R20, R20, R8 ;  /* 0x000000141408722b */ /* 0x000fd00000000008 */
[----:B------:R-:W-:-:S08]  /*02f0*/  DFMA R16, R18, R18, R8 ;  /* 0x000000121210722b */ /* 0x000fd00000000008 */
[----:B------:R-:W-:-:S14]  /*0300*/  DSETP.GT.AND P0, PT, R16, UR6, PT ;  /* 0x0000000610007e2a */ /* 0x000fdc000bf04000 */
[----:B------:R-:W-:Y:S05]  /*0310*/  @P0 BRA `(.L_x_4) ;  /* 0x0000000000e80947 */ /* 0x000fea0003800000 */
[----:B------:R-:W0:Y:S01]  /*0320*/  MUFU.RCP64H R7, R17 ;  /* 0x0000001100077308 */ /* 0x000e220000001800 */
[----:B------:R-:W-:Y:S01]  /*0330*/  IMAD.MOV.U32 R6, RZ, RZ, 0x1 ;  /* 0x00000001ff067424 */ /* 0x000fe200078e00ff */
[----:B------:R-:W-:Y:S01]  /*0340*/  UMOV UR6, 0x40fecdd1 ;  /* 0x40fecdd100067882 */ /* 0x000fe20000000000 */
[----:B------:R-:W-:Y:S01]  /*0350*/  UMOV UR7, 0x3fc16db9 ;  /* 0x3fc16db900077882 */ /* 0x000fe20000000000 */
[----:B------:R-:W-:Y:S03]  /*0360*/  BSSY.RECONVERGENT B3, `(.L_x_5) ;  /* 0x0000014000037945 */ /* 0x000fe60003800200 */
[----:B0-----:R-:W-:-:S08]  /*0370*/  DFMA R8, -R16, R6, 1 ;  /* 0x3ff000001008742b */ /* 0x001fd00000000106 */
[----:B------:R-:W-:-:S08]  /*0380*/  DFMA R8, R8, R8, R8 ;  /* 0x000000080808722b */ /* 0x000fd00000000008 */
[----:B------:R-:W-:-:S08]  /*0390*/  DFMA R8, R6, R8, R6 ;  /* 0x000000080608722b */ /* 0x000fd00000000006 */
[----:B------:R-:W-:-:S08]  /*03a0*/  DFMA R6, -R16, R8, 1 ;  /* 0x3ff000001006742b */ /* 0x000fd00000000108 */
[----:B------:R-:W-:-:S08]  /*03b0*/  DFMA R6, R8, R6, R8 ;  /* 0x000000060806722b */ /* 0x000fd00000000008 */
[----:B------:R-:W-:-:S08]  /*03c0*/  DMUL R14, R6, UR6 ;  /* 0x00000006060e7c28 */ /* 0x000fd00008000000 */
[----:B------:R-:W-:-:S08]  /*03d0*/  DFMA R8, -R16, R14, UR6 ;  /* 0x0000000610087e2b */ /* 0x000fd0000800010e */
[----:B------:R-:W-:-:S10]  /*03e0*/  DFMA R14, R6, R8, R14 ;  /* 0x00000008060e722b */ /* 0x000fd4000000000e */
[----:B------:R-:W-:-:S05]  /*03f0*/  FFMA R0, RZ, R17, R15 ;  /* 0x00000011ff007223 */ /* 0x000fca000000000f */
[----:B------:R-:W-:-:S13]  /*0400*/  FSETP.GT.AND P0, PT, |R0|, 1.469367938527859385e-39, PT ;  /* 0x001000000000780b */ /* 0x000fda0003f04200 */
[----:B------:R-:W-:Y:S05]  /*0410*/  @P0 BRA `(.L_x_6) ;  /* 0x0000000000200947 */ /* 0x000fea0003800000 */
[----:B------:R-:W-:Y:S01]  /*0420*/  IMAD.MOV.U32 R6, RZ, RZ, 0x40fecdd1 ;  /* 0x40fecdd1ff067424 */ /* 0x000fe200078e00ff */
[----:B------:R-:W-:Y:S01]  /*0430*/  MOV R0, 0x480 ;  /* 0x0000048000007802 */ /* 0x000fe20000000f00 */
[----:B------:R-:W-:Y:S02]  /*0440*/  IMAD.MOV.U32 R7, RZ, RZ, 0x3fc16db9 ;  /* 0x3fc16db9ff077424 */ /* 0x000fe400078e00ff */
[----:B------:R-:W-:Y:S02]  /*0450*/  IMAD.MOV.U32 R8, RZ, RZ, R16 ;  /* 0x000000ffff087224 */ /* 0x000fe400078e0010 */
[----:B------:R-:W-:-:S07]  /*0460*/  IMAD.MOV.U32 R9, RZ, RZ, R17 ;  /* 0x000000ffff097224 */ /* 0x000fce00078e0011 */
[----:B------:R-:W-:Y:S05]  /*0470*/  CALL.REL.NOINC `($__internal_0_$__cuda_sm20_div_rn_f64_full) ;  /* 0x0000000400087944 */ /* 0x000fea0003c00000 */
[----:B------:R-:W-:Y:S02]  /*0480*/  IMAD.MOV.U32 R14, RZ, RZ, R44 ;  /* 0x000000ffff0e7224 */ /* 0x000fe400078e002c */
[----:B------:R-:W-:-:S07]  /*0490*/  IMAD.MOV.U32 R15, RZ, RZ, R45 ;  /* 0x000000ffff0f7224 */ /* 0x000fce00078e002d */
.L_x_6:
[----:B------:R-:W-:Y:S05]  /*04a0*/  BSYNC.RECONVERGENT B3 ;  /* 0x0000000000037941 */ /* 0x000fea0003800200 */
.L_x_5:
[----:B------:R-:W0:Y:S01]  /*04b0*/  MUFU.RCP64H R9, R17 ;  /* 0x0000001100097308 */ /* 0x000e220000001800 */
[----:B------:R-:W-:Y:S01]  /*04c0*/  IMAD.MOV.U32 R8, RZ, RZ, 0x1 ;  /* 0x00000001ff087424 */ /* 0x000fe200078e00ff */
[-C--:B------:R-:W-:Y:S01]  /*04d0*/  DMUL R6, R14, R14.reuse ;  /* 0x0000000e0e067228 */ /* 0x080fe20000000000 */
[----:B------:R-:W-:Y:S07]  /*04e0*/  BSSY.RECONVERGENT B3, `(.L_x_7) ;  /* 0x0000018000037945 */ /* 0x000fee0003800200 */
[----:B------:R-:W-:-:S02]  /*04f0*/  DMUL R14, R6, R14 ;  /* 0x0000000e060e7228 */ /* 0x000fc40000000000 */
[----:B0-----:R-:W-:-:S06]  /*0500*/  DFMA R10, -R16, R8, 1 ;  /* 0x3ff00000100a742b */ /* 0x001fcc0000000108 */
[----:B------:R-:W-:Y:S02]  /*0510*/  DMUL R12, R14, R14 ;  /* 0x0000000e0e0c7228 */ /* 0x000fe40000000000 */
[----:B------:R-:W-:-:S08]  /*0520*/  DFMA R10, R10, R10, R10 ;  /* 0x0000000a0a0a722b */ /* 0x000fd0000000000a */
[----:B------:R-:W-:Y:S02]  /*0530*/  DFMA R10, R8, R10, R8 ;  /* 0x0000000a080a722b */ /* 0x000fe40000000008 */
[----:B------:R-:W-:-:S06]  /*0540*/  DADD R8, -R14, R12 ;  /* 0x000000000e087229 */ /* 0x000fcc000000010c */
[----:B------:R-:W-:-:S04]  /*0550*/  DFMA R6, -R16, R10, 1 ;  /* 0x3ff000001006742b */ /* 0x000fc8000000010a */
[----:B------:R-:W-:-:S04]  /*0560*/  FSETP.GEU.AND P1, PT, |R9|, 6.5827683646048100446e-37, PT ;  /* 0x036000000900780b */ /* 0x000fc80003f2e200 */
[----:B------:R-:W-:-:S08]  /*0570*/  DFMA R42, R10, R6, R10 ;  /* 0x000000060a2a722b */ /* 0x000fd0000000000a */
[----:B------:R-:W-:-:S08]  /*0580*/  DMUL R6, R42, R8 ;  /* 0x000000082a067228 */ /* 0x000fd00000000000 */
[----:B------:R-:W-:-:S08]  /*0590*/  DFMA R10, -R16, R6, R8 ;  /* 0x00000006100a722b */ /* 0x000fd00000000108 */
[----:B------:R-:W-:-:S10]  /*05a0*/  DFMA R6, R42, R10, R6 ;  /* 0x0000000a2a06722b */ /* 0x000fd40000000006 */
[----:B------:R-:W-:-:S05]  /*05b0*/  FFMA R0, RZ, R17, R7 ;  /* 0x00000011ff007223 */ /* 0x000fca0000000007 */
[----:B------:R-:W-:-:S13]  /*05c0*/  FSETP.GT.AND P0, PT, |R0|, 1.469367938527859385e-39, PT ;  /* 0x001000000000780b */ /* 0x000fda0003f04200 */
[----:B------:R-:W-:Y:S05]  /*05d0*/  @P0 BRA P1, `(.L_x_8) ;  /* 0x0000000000200947 */ /* 0x000fea0000800000 */
[----:B------:R-:W-:Y:S01]  /*05e0*/  IMAD.MOV.U32 R6, RZ, RZ, R8 ;  /* 0x000000ffff067224 */ /* 0x000fe200078e0008 */
[----:B------:R-:W-:Y:S01]  /*05f0*/  MOV R0, 0x640 ;  /* 0x0000064000007802 */ /* 0x000fe20000000f00 */
[----:B------:R-:W-:Y:S02]  /*0600*/  IMAD.MOV.U32 R7, RZ, RZ, R9 ;  /* 0x000000ffff077224 */ /* 0x000fe400078e0009 */
[----:B------:R-:W-:Y:S02]  /*0610*/  IMAD.MOV.U32 R8, RZ, RZ, R16 ;  /* 0x000000ffff087224 */ /* 0x000fe400078e0010 */
[----:B------:R-:W-:-:S07]  /*0620*/  IMAD.MOV.U32 R9, RZ, RZ, R17 ;  /* 0x000000ffff097224 */ /* 0x000fce00078e0011 */
[----:B------:R-:W-:Y:S05]  /*0630*/  CALL.REL.NOINC `($__internal_0_$__cuda_sm20_div_rn_f64_full) ;  /* 0x0000000000987944 */ /* 0x000fea0003c00000 */
[----:B------:R-:W-:Y:S02]  /*0640*/  IMAD.MOV.U32 R6, RZ, RZ, R44 ;  /* 0x000000ffff067224 */ /* 0x000fe400078e002c */
[----:B------:R-:W-:-:S07]  /*0650*/  IMAD.MOV.U32 R7, RZ, RZ, R45 ;  /* 0x000000ffff077224 */ /* 0x000fce00078e002d */
.L_x_8:
[----:B------:R-:W-:Y:S05]  /*0660*/  BSYNC.RECONVERGENT B3 ;  /* 0x0000000000037941 */ /* 0x000fea0003800200 */
.L_x_7:
[-C--:B------:R-:W-:Y:S02]  /*0670*/  DFMA R32, R20, R6.reuse, R32 ;  /* 0x000000061420722b */ /* 0x080fe40000000020 */
[-C--:B------:R-:W-:Y:S02]  /*0680*/  DFMA R30, R22, R6.reuse, R30 ;  /* 0x00000006161e722b */ /* 0x080fe4000000001e */
[----:B------:R-:W-:Y:S02]  /*0690*/  DFMA R28, R18, R6, R28 ;  /* 0x00000006121c722b */ /* 0x000fe4000000001c */
[----:B------:R-:W-:Y:S02]  /*06a0*/  DADD R26, R26, R12 ;  /* 0x000000001a1a7229 */ /* 0x000fe4000000000c */
[----:B------:R-:W-:-:S11]  /*06b0*/  DADD R24, R24, -R14 ;  /* 0x0000000018187229 */ /* 0x000fd6000000080e */
.L_x_4:
[----:B------:R-:W-:Y:S05]  /*06c0*/  BSYNC.RECONVERGENT B2 ;  /* 0x0000000000027941 */ /* 0x000fea0003800200 */
.L_x_3:
[----:B------:R-:W-:-:S05]  /*06d0*/  IMAD.WIDE.U32 R6, R4, 0x4, R40 ;  /* 0x0000000404067825 */ /* 0x000fca00078e0028 */
[----:B------:R-:W2:Y:S01]  /*06e0*/  LDG.E R0, desc[UR4][R6.64+0x4] ;  /* 0x0000040406007981 */ /* 0x000ea2000c1e1900 */
[----:B------:R-:W-:Y:S01]  /*06f0*/  VIADD R4, R4, 0x1 ;  /* 0x0000000104047836 */ /* 0x000fe20000000000 */
[----:B--2---:R-:W-:-:S13]  /*0700*/  ISETP.NE.AND P0, PT, R0, -0x1, PT ;  /* 0xffffffff0000780c */ /* 0x004fda0003f05270 */
[----:B------:R-:W-:Y:S05]  /*0710*/  @P0 BRA `(.L_x_9) ;  /* 0xfffffff800bc0947 */ /* 0x000fea000383ffff */
[----:B------:R-:W-:Y:S05]  /*0720*/  BSYNC.RECONVERGENT B1 ;  /* 0x0000000000017941 */ /* 0x000fea0003800200 */
.L_x_2:
[----:B------:R-:W-:Y:S01]  /*0730*/  UMOV UR6, 0x70a3d70a ;  /* 0x70a3d70a00067882 */ /* 0x000fe20000000000 */
[----:B------:R-:W-:Y:S01]  /*0740*/  UMOV UR7, 0x3ff30a3d ;  /* 0x3ff30a3d00077882 */ /* 0x000fe20000000000 */
[----:B------:R-:W-:Y:S02]  /*0750*/  DMUL R4, R32, 12 ;  /* 0x4028000020047828 */ /* 0x000fe40000000000 */
[----:B------:R-:W-:Y:S02]  /*0760*/  DMUL R6, R30, 12 ;  /* 0x402800001e067828 */ /* 0x000fe40000000000 */
[----:B------:R-:W-:Y:S02]  /*0770*/  DMUL R8, R28, 12 ;  /* 0x402800001c087828 */ /* 0x000fe40000000000 */
[----:B------:R-:W-:Y:S02]  /*0780*/  DMUL R10, R26, UR6 ;  /* 0x000000061a0a7c28 */ /* 0x000fe40008000000 */
[----:B------:R-:W-:-:S02]  /*0790*/  DMUL R24, R24, UR6 ;  /* 0x0000000618187c28 */ /* 0x000fc40008000000 */
[----:B------:R-:W-:Y:S02]  /*07a0*/  DMUL R4, R4, UR6 ;  /* 0x0000000604047c28 */ /* 0x000fe40008000000 */
[----:B------:R-:W-:Y:S02]  /*07b0*/  DMUL R6, R6, UR6 ;  /* 0x0000000606067c28 */ /* 0x000fe40008000000 */
[----:B------:R-:W-:Y:S02]  /*07c0*/  DMUL R8, R8, UR6 ;  /* 0x0000000608087c28 */ /* 0x000fe40008000000 */
[----:B------:R-:W-:-:S11]  /*07d0*/  DMUL R10, R10, 0.5 ;  /* 0x3fe000000a0a7828 */ /* 0x000fd60000000000 */
.L_x_1:
[----:B------:R-:W-:Y:S05]  /*07e0*/  BSYNC.RECONVERGENT B0 ;  /* 0x0000000000007941 */ /* 0x000fea0003800200 */
.L_x_0:
[----:B------:R-:W0:Y:S01]  /*07f0*/  LDC.64 R12, c[0x0][0x388] ;  /* 0x0000e200ff0c7b82 */ /* 0x000e220000000a00 */
[----:B------:R-:W-:-:S07]  /*0800*/  IMAD.SHL.U32 R17, R2, 0x2, RZ ;  /* 0x0000000202117824 */ /* 0x000fce00078e00ff */
[----:B------:R-:W1:Y:S01]  /*0810*/  LDC.64 R14, c[0x0][0x390] ;  /* 0x0000e400ff0e7b82 */ /* 0x000e620000000a00 */
[----:B0-----:R-:W-:-:S05]  /*0820*/  IMAD.WIDE R2, R3, 0x8, R12 ;  /* 0x0000000803027825 */ /* 0x001fca00078e020c */
[----:B------:R-:W-:Y:S01]  /*0830*/  STG.E.64 desc[UR4][R2.64], R4 ;  /* 0x0000000402007986 */ /* 0x000fe2000c101b04 */
[----:B-1----:R-:W-:-:S03]  /*0840*/  IMAD.WIDE R12, R17, 0x8, R14 ;  /* 0x00000008110c7825 */ /* 0x002fc600078e020e */
[----:B------:R-:W-:Y:S04]  /*0850*/  STG.E.64 desc[UR4][R2.64+0x8], R6 ;  /* 0x0000080602007986 */ /* 0x000fe8000c101b04 */
[----:B------:R-:W-:Y:S04]  /*0860*/  STG.E.64 desc[UR4][R2.64+0x10], R8 ;  /* 0x0000100802007986 */ /* 0x000fe8000c101b04 */
[----:B------:R-:W-:Y:S04]  /*0870*/  STG.E.64 desc[UR4][R12.64], R10 ;  /* 0x0000000a0c007986 */ /* 0x000fe8000c101b04 */
[----:B------:R-:W-:Y:S01]  /*0880*/  STG.E.64 desc[UR4][R12.64+0x8], R24 ;  /* 0x000008180c007986 */ /* 0x000fe2000c101b04 */
[----:B------:R-:W-:Y:S05]  /*0890*/  EXIT ;  /* 0x000000000000794d */ /* 0x000fea0003800000 */
        .weak           $__internal_0_$__cuda_sm20_div_rn_f64_full
        .type           $__internal_0_$__cuda_sm20_div_rn_f64_full,@function
        .size           $__internal_0_$__cuda_sm20_div_rn_f64_full,(.L_x_102 - $__internal_0_$__cuda_sm20_div_rn_f64_full)
$__internal_0_$__cuda_sm20_div_rn_f64_full:
[C---:B------:R-:W-:Y:S01]  /*08a0*/  FSETP.GEU.AND P0, PT, |R9|.reuse, 1.469367938527859385e-39, PT ;  /* 0x001000000900780b */ /* 0x040fe20003f0e200 */
[----:B------:R-:W-:Y:S01]  /*08b0*/  IMAD.MOV.U32 R42, RZ, RZ, 0x1 ;  /* 0x00000001ff2a7424 */ /* 0x000fe200078e00ff */
[----:B------:R-:W-:Y:S01]  /*08c0*/  LOP3.LUT R10, R9, 0x800fffff, RZ, 0xc0, !PT ;  /* 0x800fffff090a7812 */ /* 0x000fe200078ec0ff */
[----:B------:R-:W-:Y:S01]  /*08d0*/  IMAD.MOV.U32 R50, RZ, RZ, 0x1ca00000 ;  /* 0x1ca00000ff327424 */ /* 0x000fe200078e00ff */
[C---:B------:R-:W-:Y:S01]  /*08e0*/  FSETP.GEU.AND P2, PT, |R7|.reuse, 1.469367938527859385e-39, PT ;  /* 0x001000000700780b */ /* 0x040fe20003f4e200 */
[----:B------:R-:W-:Y:S01]  /*08f0*/  BSSY.RECONVERGENT B4, `(.L_x_10) ;  /* 0x0000052000047945 */ /* 0x000fe20003800200 */
[----:B------:R-:W-:Y:S01]  /*0900*/  LOP3.LUT R11, R10, 0x3ff00000, RZ, 0xfc, !PT ;  /* 0x3ff000000a0b7812 */ /* 0x000fe200078efcff */
[----:B------:R-:W-:Y:S01]  /*0910*/  IMAD.MOV.U32 R10, RZ, RZ, R8 ;  /* 0x000000ffff0a7224 */ /* 0x000fe200078e0008 */
[----:B------:R-:W-:Y:S02]  /*0920*/  LOP3.LUT R5, R7, 0x7ff00000, RZ, 0xc0, !PT ;  /* 0x7ff0000007057812 */ /* 0x000fe400078ec0ff */
[----:B------:R-:W-:-:S03]  /*0930*/  LOP3.LUT R52, R9, 0x7ff00000, RZ, 0xc0, !PT ;  /* 0x7ff0000009347812 */ /* 0x000fc600078ec0ff */
[----:B------:R-:W-:Y:S01]  /*0940*/  @!P0 DMUL R10, R8, 8.98846567431157953865e+307 ;  /* 0x7fe00000080a8828 */ /* 0x000fe20000000000 */
[----:B------:R-:W-:-:S03]  /*0950*/  ISETP.GE.U32.AND P1, PT, R5, R52, PT ;  /* 0x000000340500720c */ /* 0x000fc60003f26070 */
[----:B------:R-:W-:Y:S02]  /*0960*/  @!P2 LOP3.LUT R44, R9, 0x7ff00000, RZ, 0xc0, !PT ;  /* 0x7ff00000092ca812 */ /* 0x000fe400078ec0ff */
[----:B------:R-:W0:Y:S02]  /*0970*/  MUFU.RCP64H R43, R11 ;  /* 0x0000000b002b7308 */ /* 0x000e240000001800 */
[----:B------:R-:W-:Y:S02]  /*0980*/  @!P2 ISETP.GE.U32.AND P3, PT, R5, R44, PT ;  /* 0x0000002c0500a20c */ /* 0x000fe40003f66070 */
[----:B------:R-:W-:Y:S02]  /*0990*/  @!P0 LOP3.LUT R52, R11, 0x7ff00000, RZ, 0xc0, !PT ;  /* 0x7ff000000b348812 */ /* 0x000fe400078ec0ff */
[----:B------:R-:W-:-:S04]  /*09a0*/  @!P2 SEL R45, R50, 0x63400000, !P3 ;  /* 0x63400000322da807 */ /* 0x000fc80005800000 */
[----:B------:R-:W-:-:S04]  /*09b0*/  @!P2 LOP3.LUT R48, R45, 0x80000000, R7, 0xf8, !PT ;  /* 0x800000002d30a812 */ /* 0x000fc800078ef807 */
[----:B------:R-:W-:Y:S01]  /*09c0*/  @!P2 LOP3.LUT R49, R48, 0x100000, RZ, 0xfc, !PT ;  /* 0x001000003031a812 */ /* 0x000fe200078efcff */
[----:B------:R-:W-:Y:S01]  /*09d0*/  @!P2 IMAD.MOV.U32 R48, RZ, RZ, RZ ;  /* 0x000000ffff30a224 */ /* 0x000fe200078e00ff */
[----:B0-----:R-:W-:-:S08]  /*09e0*/  DFMA R46, R42, -R10, 1 ;  /* 0x3ff000002a2e742b */ /* 0x001fd0000000080a */
[----:B------:R-:W-:-:S08]  /*09f0*/  DFMA R46, R46, R46, R46 ;  /* 0x0000002e2e2e722b */ /* 0x000fd0000000002e */
[----:B------:R-:W-:Y:S01]  /*0a00*/  DFMA R46, R42, R46, R42 ;  /* 0x0000002e2a2e722b */ /* 0x000fe2000000002a */
[----:B------:R-:W-:Y:S01]  /*0a10*/  SEL R43, R50, 0x63400000, !P1 ;  /* 0x63400000322b7807 */ /* 0x000fe20004800000 */
[----:B------:R-:W-:-:S03]  /*0a20*/  IMAD.MOV.U32 R42, RZ, RZ, R6 ;  /* 0x000000ffff2a7224 */ /* 0x000fc600078e0006 */
[----:B------:R-:W-:-:S03]  /*0a30*/  LOP3.LUT R43, R43, 0x800fffff, R7, 0xf8, !PT ;  /* 0x800fffff2b2b7812 */ /* 0x000fc600078ef807 */
[----:B------:R-:W-:-:S03]  /*0a40*/  DFMA R44, R46, -R10, 1 ;  /* 0x3ff000002e2c742b */ /* 0x000fc6000000080a */
[----:B------:R-:W-:-:S05]  /*0a50*/  @!P2 DFMA R42, R42, 2, -R48 ;  /* 0x400000002a2aa82b */ /* 0x000fca0000000830 */
[----:B------:R-:W-:-:S08]  /*0a60*/  DFMA R44, R46, R44, R46 ;  /* 0x0000002c2e2c722b */ /* 0x000fd0000000002e */
[----:B------:R-:W-:-:S08]  /*0a70*/  DMUL R46, R44, R42 ;  /* 0x0000002a2c2e7228 */ /* 0x000fd00000000000 */
[----:B------:R-:W-:-:S08]  /*0a80*/  DFMA R48, R46, -R10, R42 ;  /* 0x8000000a2e30722b */ /* 0x000fd0000000002a */
[----:B------:R-:W-:Y:S01]  /*0a90*/  DFMA R48, R44, R48, R46 ;  /* 0x000000302c30722b */ /* 0x000fe2000000002e */
[----:B------:R-:W-:Y:S01]  /*0aa0*/  IMAD.MOV.U32 R47, RZ, RZ, R5 ;  /* 0x000000ffff2f7224 */ /* 0x000fe200078e0005 */
[----:B------:R-:W-:-:S05]  /*0ab0*/  @!P2 LOP3.LUT R47, R43, 0x7ff00000, RZ, 0xc0, !PT ;  /* 0x7ff000002b2fa812 */ /* 0x000fca00078ec0ff */
[----:B------:R-:W-:-:S05]  /*0ac0*/  VIADD R44, R47, 0xffffffff ;  /* 0xffffffff2f2c7836 */ /* 0x000fca0000000000 */
[----:B------:R-:W-:Y:S01]  /*0ad0*/  ISETP.GT.U32.AND P0, PT, R44, 0x7feffffe, PT ;  /* 0x7feffffe2c00780c */ /* 0x000fe20003f04070 */
[----:B------:R-:W-:-:S05]  /*0ae0*/  VIADD R44, R52, 0xffffffff ;  /* 0xffffffff342c7836 */ /* 0x000fca0000000000 */
[----:B------:R-:W-:-:S13]  /*0af0*/  ISETP.GT.U32.OR P0, PT, R44, 0x7feffffe, P0 ;  /* 0x7feffffe2c00780c */ /* 0x000fda0000704470 */
[----:B------:R-:W-:Y:S05]  /*0b00*/  @P0 BRA `(.L_x_11) ;  /* 0x00000000006c0947 */ /* 0x000fea0003800000 */
[----:B------:R-:W-:-:S04]  /*0b10*/  LOP3.LUT R44, R9, 0x7ff00000, RZ, 0xc0, !PT ;  /* 0x7ff00000092c7812 */ /* 0x000fc800078ec0ff */
[CC--:B------:R-:W-:Y:S02]  /*0b20*/  VIADDMNMX R6, R5.reuse, -R44.reuse, 0xb9600000, !PT ;  /* 0xb960000005067446 */ /* 0x0c0fe4000780092c */
[----:B------:R-:W-:Y:S02]  /*0b30*/  ISETP.GE.U32.AND P0, PT, R5, R44, PT ;  /* 0x0000002c0500720c */ /* 0x000fe40003f06070 */
[----:B------:R-:W-:Y:S01]  /*0b40*/  VIMNMX R5, PT, PT, R6, 0x46a00000, PT ;  /* 0x46a0000006057848 */ /* 0x000fe20003fe0100 */
[----:B------:R-:W-:Y:S01]  /*0b50*/  IMAD.MOV.U32 R6, RZ, RZ, RZ ;  /* 0x000000ffff067224 */ /* 0x000fe200078e00ff */
[----:B------:R-:W-:-:S05]  /*0b60*/  SEL R50, R50, 0x63400000, !P0 ;  /* 0x6340000032327807 */ /* 0x000fca0004000000 */
[----:B------:R-:W-:-:S04]  /*0b70*/  IMAD.IADD R5, R5, 0x1, -R50 ;  /* 0x0000000105057824 */ /* 0x000fc800078e0a32 */
[----:B------:R-:W-:-:S06]  /*0b80*/  VIADD R7, R5, 0x7fe00000 ;  /* 0x7fe0000005077836 */ /* 0x000fcc0000000000 */
[----:B------:R-:W-:-:S10]  /*0b90*/  DMUL R44, R48, R6 ;  /* 0x00000006302c7228 */ /* 0x000fd40000000000 */
[----:B------:R-:W-:-:S13]  /*0ba0*/  FSETP.GTU.AND P0, PT, |R45|, 1.469367938527859385e-39, PT ;  /* 0x001000002d00780b */ /* 0x000fda0003f0c200 */
[----:B------:R-:W-:Y:S05]  /*0bb0*/  @P0 BRA `(.L_x_12) ;  /* 0x0000000000940947 */ /* 0x000fea0003800000 */
[----:B------:R-:W-:Y:S01]  /*0bc0*/  DFMA R10, R48, -R10, R42 ;  /* 0x8000000a300a722b */ /* 0x000fe2000000002a */
[----:B------:R-:W-:-:S09]  /*0bd0*/  IMAD.MOV.U32 R8, RZ, RZ, RZ ;  /* 0x000000ffff087224 */ /* 0x000fd200078e00ff */
[C---:B------:R-:W-:Y:S02]  /*0be0*/  FSETP.NEU.AND P0, PT, R11.reuse, RZ, PT ;  /* 0x000000ff0b00720b */ /* 0x040fe40003f0d000 */
[----:B------:R-:W-:-:S04]  /*0bf0*/  LOP3.LUT R43, R11, 0x80000000, R9, 0x48, !PT ;  /* 0x800000000b2b7812 */ /* 0x000fc800078e4809 */
[----:B------:R-:W-:-:S07]  /*0c00*/  LOP3.LUT R9, R43, R7, RZ, 0xfc, !PT ;  /* 0x000000072b097212 */ /* 0x000fce00078efcff */
[----:B------:R-:W-:Y:S05]  /*0c10*/  @!P0 BRA `(.L_x_12) ;  /* 0x00000000007c8947 */ /* 0x000fea0003800000 */
[----:B------:R-:W-:Y:S01]  /*0c20*/  IMAD.MOV R7, RZ, RZ, -R5 ;  /* 0x000000ffff077224 */ /* 0x000fe200078e0a05 */
[----:B------:R-:W-:Y:S01]  /*0c30*/  DMUL.RP R8, R48, R8 ;  /* 0x0000000830087228 */ /* 0x000fe20000008000 */
[----:B------:R-:W-:Y:S01]  /*0c40*/  IMAD.MOV.U32 R6, RZ, RZ, RZ ;  /* 0x000000ffff067224 */ /* 0x000fe200078e00ff */
[----:B------:R-:W-:-:S05]  /*0c50*/  IADD3 R5, PT, PT, -R5, -0x43300000, RZ ;  /* 0xbcd0000005057810 */ /* 0x000fca0007ffe1ff */
[----:B------:R-:W-:-:S03]  /*0c60*/  DFMA R6, R44, -R6, R48 ;  /* 0x800000062c06722b */ /* 0x000fc60000000030 */
[----:B------:R-:W-:-:S07]  /*0c70*/  LOP3.LUT R43, R9, R43, RZ, 0x3c, !PT ;  /* 0x0000002b092b7212 */ /* 0x000fce00078e3cff */
[----:B------:R-:W-:-:S04]  /*0c80*/  FSETP.NEU.AND P0, PT, |R7|, R5, PT ;  /* 0x000000050700720b */ /* 0x000fc80003f0d200 */
[----:B------:R-:W-:Y:S02]  /*0c90*/  FSEL R44, R8, R44, !P0 ;  /* 0x0000002c082c7208 */ /* 0x000fe40004000000 */
[----:B------:R-:W-:Y:S01]  /*0ca0*/  FSEL R45, R43, R45, !P0 ;  /* 0x0000002d2b2d7208 */ /* 0x000fe20004000000 */
[----:B------:R-:W-:Y:S06]  /*0cb0*/  BRA `(.L_x_12) ;  /* 0x0000000000547947 */ /* 0x000fec0003800000 */
.L_x_11:
[----:B------:R-:W-:-:S14]  /*0cc0*/  DSETP.NAN.AND P0, PT, R6, R6, PT ;  /* 0x000000060600722a */ /* 0x000fdc0003f08000 */
[----:B------:R-:W-:Y:S05]  /*0cd0*/  @P0 BRA `(.L_x_13) ;  /* 0x0000000000440947 */ /* 0x000fea0003800000 */
[----:B------:R-:W-:-:S14]  /*0ce0*/  DSETP.NAN.AND P0, PT, R8, R8, PT ;  /* 0x000000080800722a */ /* 0x000fdc0003f08000 */
[----:B------:R-:W-:Y:S05]  /*0cf0*/  @P0 BRA `(.L_x_14) ;  /* 0x0000000000300947 */ /* 0x000fea0003800000 */
[----:B------:R-:W-:Y:S01]  /*0d00*/  ISETP.NE.AND P0, PT, R47, R52, PT ;  /* 0x000000342f00720c */ /* 0x000fe20003f05270 */
[----:B------:R-:W-:Y:S02]  /*0d10*/  IMAD.MOV.U32 R44, RZ, RZ, 0x0 ;  /* 0x00000000ff2c7424 */ /* 0x000fe400078e00ff */
[----:B------:R-:W-:-:S10]  /*0d20*/  IMAD.MOV.U32 R45, RZ, RZ, -0x80000 ;  /* 0xfff80000ff2d7424 */ /* 0x000fd400078e00ff */
[----:B------:R-:W-:Y:S05]  /*0d30*/  @!P0 BRA `(.L_x_12) ;  /* 0x0000000000348947 */ /* 0x000fea0003800000 */
[----:B------:R-:W-:Y:S02]  /*0d40*/  ISETP.NE.AND P0, PT, R47, 0x7ff00000, PT ;  /* 0x7ff000002f00780c */ /* 0x000fe40003f05270 */
[----:B------:R-:W-:Y:S02]  /*0d50*/  LOP3.LUT R45, R7, 0x80000000, R9, 0x48, !PT ;  /* 0x80000000072d7812 */ /* 0x000fe400078e4809 */
[----:B------:R-:W-:-:S13]  /*0d60*/  ISETP.EQ.OR P0, PT, R52, RZ, !P0 ;  /* 0x000000ff3400720c */ /* 0x000fda0004702670 */
[----:B------:R-:W-:Y:S01]  /*0d70*/  @P0 LOP3.LUT R5, R45, 0x7ff00000, RZ, 0xfc, !PT ;  /* 0x7ff000002d050812 */ /* 0x000fe200078efcff */
[----:B------:R-:W-:Y:S02]  /*0d80*/  @!P0 IMAD.MOV.U32 R44, RZ, RZ, RZ ;  /* 0x000000ffff2c8224 */ /* 0x000fe400078e00ff */
[----:B------:R-:W-:Y:S02]  /*0d90*/  @P0 IMAD.MOV.U32 R44, RZ, RZ, RZ ;  /* 0x000000ffff2c0224 */ /* 0x000fe400078e00ff */
[----:B------:R-:W-:Y:S01]  /*0da0*/  @P0 IMAD.MOV.U32 R45, RZ, RZ, R5 ;  /* 0x000000ffff2d0224 */ /* 0x000fe200078e0005 */
[----:B------:R-:W-:Y:S06]  /*0db0*/  BRA `(.L_x_12) ;  /* 0x0000000000147947 */ /* 0x000fec0003800000 */
.L_x_14:
[----:B------:R-:W-:Y:S01]  /*0dc0*/  LOP3.LUT R45, R9, 0x80000, RZ, 0xfc, !PT ;  /* 0x00080000092d7812 */ /* 0x000fe200078efcff */
[----:B------:R-:W-:Y:S01]  /*0dd0*/  IMAD.MOV.U32 R44, RZ, RZ, R8 ;  /* 0x000000ffff2c7224 */ /* 0x000fe200078e0008 */
[----:B------:R-:W-:Y:S06]  /*0de0*/  BRA `(.L_x_12) ;  /* 0x0000000000087947 */ /* 0x000fec0003800000 */
.L_x_13:
[----:B------:R-:W-:Y:S01]  /*0df0*/  LOP3.LUT R45, R7, 0x80000, RZ, 0xfc, !PT ;  /* 0x00080000072d7812 */ /* 0x000fe200078efcff */
[----:B------:R-:W-:-:S07]  /*0e00*/  IMAD.MOV.U32 R44, RZ, RZ, R6 ;  /* 0x000000ffff2c7224 */ /* 0x000fce00078e0006 */
.L_x_12:
[----:B------:R-:W-:Y:S05]  /*0e10*/  BSYNC.RECONVERGENT B4 ;  /* 0x0000000000047941 */ /* 0x000fea0003800200 */
.L_x_10:
[----:B------:R-:W-:Y:S02]  /*0e20*/  IMAD.MOV.U32 R6, RZ, RZ, R0 ;  /* 0x000000ffff067224 */ /* 0x000fe400078e0000 */
[----:B------:R-:W-:-:S04]  /*0e30*/  IMAD.MOV.U32 R7, RZ, RZ, 0x0 ;  /* 0x00000000ff077424 */ /* 0x000fc800078e00ff */
[----:B------:R-:W-:Y:S05]  /*0e40*/  RET.REL.NODEC R6 `(_Z15up_forces_gpu_4PdS_S_Pi) ;  /* 0xfffffff0066c7950 */ /* 0x000fea0003c3ffff */
.L_x_15:
[----:B------:R-:W-:-:S00]  /*0e50*/  BRA `(.L_x_15) ;  /* 0xfffffffc00fc7947 */ /* 0x000fc0000383ffff */
[----:B------:R-:W-:-:S00]  /*0e60*/  NOP ;  /* 0x0000000000007918 */ /* 0x000fc00000000000 */
        /* <DEDUP_REMOVED lines=9> */
.L_x_102:


//--------------------- .text._Z13rebuild_G_gpuPdPi --------------------------
	.section	.text._Z13rebuild_G_gpuPdPi,"ax",@progbits
	.align	128
        .global         _Z13rebuild_G_gpuPdPi
        .type           _Z13rebuild_G_gpuPdPi,@function
        .size           _Z13rebuild_G_gpuPdPi,(.L_x_107 - _Z13rebuild_G_gpuPdPi)
        .other          _Z13rebuild_G_gpuPdPi,@"STO_CUDA_ENTRY STV_DEFAULT"
_Z13rebuild_G_gpuPdPi:
.text._Z13rebuild_G_gpuPdPi:
[----:B------:R-:W0:Y:S01]  /*0000*/  LDC R1, c[0x0][0x37c] ;  /* 0x0000df00ff017b82 */ /* 0x000e220000000800 */
[----:B------:R-:W1:Y:S07]  /*0010*/  S2R R3, SR_TID.X ;  /* 0x0000000000037919 */ /* 0x000e6e0000002100 */
[----:B------:R-:W1:Y:S08]  /*0020*/  S2UR UR4, SR_CTAID.X ;  /* 0x00000000000479c3 */ /* 0x000e700000002500 */
[----:B------:R-:W1:Y:S02]  /*0030*/  LDC R16, c[0x0][0x360] ;  /* 0x0000d800ff107b82 */ /* 0x000e640000000800 */
[----:B-1----:R-:W-:-:S05]  /*0040*/  IMAD R16, R16, UR4, R3 ;  /* 0x0000000410107c24 */ /* 0x002fca000f8e0203 */
[----:B------:R-:W-:-:S13]  /*0050*/  ISETP.GT.AND P0, PT, R16, 0x35f, PT ;  /* 0x0000035f1000780c */ /* 0x000fda0003f04270 */
[----:B0-----:R-:W-:Y:S05]  /*0060*/  @P0 EXIT ;  /* 0x000000000000094d */ /* 0x001fea0003800000 */
[----:B------:R-:W0:Y:S01]  /*0070*/  LDC.64 R2, c[0x0][0x380] ;  /* 0x0000e000ff027b82 */ /* 0x000e220000000a00 */
[----:B------:R-:W-:Y:S01]  /*0080*/  IMAD R7, R16, 0x3, RZ ;  /* 0x0000000310077824 */ /* 0x000fe200078e02ff */
[----:B------:R-:W-:Y:S01]  /*0090*/  MOV R17, RZ ;  /* 0x000000ff00117202 */ /* 0x000fe20000000f00 */
[----:B------:R-:W1:Y:S05]  /*00a0*/  LDCU.64 UR36, c[0x0][0x358] ;  /* 0x00006b00ff2477ac */ /* 0x000e6a0008000a00 */
[----:B------:R-:W2:Y:S01]  /*00b0*/  LDC.64 R4, c[0x0][0x380] ;  /* 0x0000e000ff047b82 */ /* 0x000ea20000000a00 */
[----:B0-----:R-:W-:-:S04]  /*00c0*/  IMAD.WIDE R2, R7, 0x8, R2 ;  /* 0x0000000807027825 */ /* 0x001fc800078e0202 */
[----:B-1----:R-:W-:-:S07]  /*00d0*/  HFMA2 R7, -RZ, RZ, 0, 0 ;  /* 0x00000000ff077431 */ /* 0x002fce00000001ff */
.L_x_24:
[----:B------:R-:W-:Y:S01]  /*00e0*/  ISETP.NE.AND P0, PT, R7, R16, PT ;  /* 0x000000100700720c */ /* 0x000fe20003f05270 */
[----:B------:R-:W-:-:S12]  /*00f0*/  BSSY.RECONVERGENT B0, `(.L_x_16) ;  /* 0x0000019000007945 */ /* 0x000fd80003800200 */
[----:B-1----:R-:W-:Y:S05]  /*0100*/  @!P0 BRA `(.L_x_17) ;  /* 0x00000000005c8947 */ /* 0x002fea0003800000 */
[----:B------:R-:W-:Y:S01]  /*0110*/  IMAD R13, R7, 0x3, RZ ;  /* 0x00000003070d7824 */ /* 0x000fe200078e02ff */
[----:B------:R-:W3:Y:S03]  /*0120*/  LDG.E.64 R18, desc[UR36][R2.64+0x8] ;  /* 0x0000082402127981 */ /* 0x000ee6000c1e1b00 */
[----:B--2---:R-:W-:Y:S01]  /*0130*/  IMAD.WIDE.U32 R12, R13, 0x8, R4 ;  /* 0x000000080d0c7825 */ /* 0x004fe200078e0004 */
[----:B------:R-:W2:Y:S04]  /*0140*/  LDG.E.64 R10, desc[UR36][R2.64] ;  /* 0x00000024020a7981 */ /* 0x000ea8000c1e1b00 */
[----:B------:R-:W3:Y:S04]  /*0150*/  LDG.E.64 R20, desc[UR36][R12.64+0x8] ;  /* 0x000008240c147981 */ /* 0x000ee8000c1e1b00 */
[----:B------:R-:W2:Y:S04]  /*0160*/  LDG.E.64 R14, desc[UR36][R12.64] ;  /* 0x000000240c0e7981 */ /* 0x000ea8000c1e1b00 */
[----:B------:R-:W4:Y:S04]  /*0170*/  LDG.E.64 R8, desc[UR36][R2.64+0x10] ;  /* 0x0000102402087981 */ /* 0x000f28000c1e1b00 */
[----:B------:R-:W4:Y:S01]  /*0180*/  LDG.E.64 R22, desc[UR36][R12.64+0x10] ;  /* 0x000010240c167981 */ /* 0x000f22000c1e1b00 */
[----:B------:R-:W-:Y:S01]  /*0190*/  UMOV UR4, 0x47ae147c ;  /* 0x47ae147c00047882 */ /* 0x000fe20000000000 */
[----:B------:R-:W-:Y:S01]  /*01a0*/  UMOV UR5, 0x40047ae1 ;  /* 0x40047ae100057882 */ /* 0x000fe20000000000 */
[----:B---3--:R-:W-:-:S02]  /*01b0*/  DADD R18, R18, -R20 ;  /* 0x0000000012127229 */ /* 0x008fc40000000814 */
[----:B--2---:R-:W-:-:S06]  /*01c0*/  DADD R10, R10, -R14 ;  /* 0x000000000a0a7229 */ /* 0x004fcc000000080e */
[----:B------:R-:W-:Y:S02]  /*01d0*/  DMUL R18, R18, R18 ;  /* 0x0000001212127228 */ /* 0x000fe40000000000 */
[----:B----4-:R-:W-:-:S06]  /*01e0*/  DADD R8, R8, -R22 ;  /* 0x0000000008087229 */ /* 0x010fcc0000000816 */
[----:B------:R-:W-:-:S08]  /*01f0*/  DFMA R18, R10, R10, R18 ;  /* 0x0000000a0a12722b */ /* 0x000fd00000000012 */
[----:B------:R-:W-:-:S08]  /*0200*/  DFMA R18, R8, R8, R18 ;  /* 0x000000080812722b */ /* 0x000fd00000000012 */
[----:B------:R-:W-:-:S14]  /*0210*/  DSETP.GTU.AND P0, PT, R18, UR4, PT ;  /* 0x0000000412007e2a */ /* 0x000fdc000bf0c000 */
[----:B------:R-:W0:Y:S01]  /*0220*/  @!P0 LDC.64 R8, c[0x0][0x388] ;  /* 0x0000e200ff088b82 */ /* 0x000e220000000a00 */
[----:B------:R-:W-:Y:S02]  /*0230*/  @!P0 IMAD R11, R16, 0x246, R17 ;  /* 0x00000246100b8824 */ /* 0x000fe400078e0211 */
[----:B------:R-:W-:Y:S02]  /*0240*/  @!P0 VIADD R0, R17, 0x1 ;  /* 0x0000000111008836 */ /* 0x000fe40000000000 */
[----:B0-----:R-:W-:-:S05]  /*0250*/  @!P0 IMAD.WIDE R8, R11, 0x4, R8 ;  /* 0x000000040b088825 */ /* 0x001fca00078e0208 */
[----:B------:R0:W-:Y:S01]  /*0260*/  @!P0 STG.E desc[UR36][R8.64], R7 ;  /* 0x0000000708008986 */ /* 0x0001e2000c101924 */
[----:B------:R-:W-:-:S07]  /*0270*/  @!P0 MOV R17, R0 ;  /* 0x0000000000118202 */ /* 0x000fce0000000f00 */
.L_x_17:
[----:B------:R-:W-:Y:S05]  /*0280*/  BSYNC.RECONVERGENT B0 ;  /* 0x0000000000007941 */ /* 0x000fea0003800200 */
.L_x_16:
[----:B------:R-:W-:Y:S01]  /*0290*/  IADD3 R13, PT, PT, R7, 0x1, RZ ;  /* 0x00000001070d7810 */ /* 0x000fe20007ffe0ff */
[----:B------:R-:W-:Y:S03]  /*02a0*/  BSSY.RECONVERGENT B0, `(.L_x_18) ;  /* 0x000001b000007945 */ /* 0x000fe60003800200 */
[----:B------:R-:W-:-:S13]  /*02b0*/  ISETP.NE.AND P0, PT, R13, R16, PT ;  /* 0x000000100d00720c */ /* 0x000fda0003f05270 */
[----:B------:R-:W-:Y:S05]  /*02c0*/  @!P0 BRA `(.L_x_19) ;  /* 0x0000000000608947 */ /* 0x000fea0003800000 */
[----:B------:R-:W-:Y:S01]  /*02d0*/  IMAD.MOV.U32 R0, RZ, RZ, 0x3 ;  /* 0x00000003ff007424 */ /* 0x000fe200078e00ff */
[----:B------:R-:W3:Y:S03]  /*02e0*/  LDG.E.64 R22, desc[UR36][R2.64+0x8] ;  /* 0x0000082402167981 */ /* 0x000ee6000c1e1b00 */
[----:B------:R-:W-:Y:S01]  /*02f0*/  IMAD R19, R7, R0, 0x3 ;  /* 0x0000000307137424 */ /* 0x000fe200078e0200 */
[----:B------:R-:W4:Y:S03]  /*0300*/  LDG.E.64 R14, desc[UR36][R2.64] ;  /* 0x00000024020e7981 */ /* 0x000f26000c1e1b00 */
[----:B--2---:R-:W-:Y:S01]  /*0310*/  IMAD.WIDE.U32 R18, R19, 0x8, R4 ;  /* 0x0000000813127825 */ /* 0x004fe200078e0004 */
[----:B0-----:R-:W2:Y:S04]  /*0320*/  LDG.E.64 R8, desc[UR36][R2.64+0x10] ;  /* 0x0000102402087981 */ /* 0x001ea8000c1e1b00 */
[----:B------:R-:W3:Y:S04]  /*0330*/  LDG.E.64 R24, desc[UR36][R18.64+0x8] ;  /* 0x0000082412187981 */ /* 0x000ee8000c1e1b00 */
[----:B------:R-:W4:Y:S04]  /*0340*/  LDG.E.64 R20, desc[UR36][R18.64] ;  /* 0x0000002412147981 */ /* 0x000f28000c1e1b00 */
[----:B------:R-:W2:Y:S01]  /*0350*/  LDG.E.64 R10, desc[UR36][R18.64+0x10] ;  /* 0x00001024120a7981 */ /* 0x000ea2000c1e1b00 */
[----:B------:R-:W-:Y:S01]  /*0360*/  UMOV UR4, 0x47ae147c ;  /* 0x47ae147c00047882 */ /* 0x000fe20000000000 */
[----:B------:R-:W-:Y:S01]  /*0370*/  UMOV UR5, 0x40047ae1 ;  /* 0x40047ae100057882 */ /* 0x000fe20000000000 */
[----:B---3--:R-:W-:-:S02]  /*0380*/  DADD R22, R22, -R24 ;  /* 0x0000000016167229 */ /* 0x008fc40000000818 */
[----:B----4-:R-:W-:-:S06]  /*0390*/  DADD R14, R14, -R20 ;  /* 0x000000000e0e7229 */ /* 0x010fcc0000000814 */
[----:B------:R-:W-:Y:S02]  /*03a0*/  DMUL R22, R22, R22 ;  /* 0x0000001616167228 */ /* 0x000fe40000000000 */
[----:B--2---:R-:W-:-:S06]  /*03b0*/  DADD R8, R8, -R10 ;  /* 0x0000000008087229 */ /* 0x004fcc000000080a */
[----:B------:R-:W-:-:S08]  /*03c0*/  DFMA R22, R14, R14, R22 ;  /* 0x0000000e0e16722b */ /* 0x000fd00000000016 */
[----:B------:R-:W-:-:S08]  /*03d0*/  DFMA R22, R8, R8, R22 ;  /* 0x000000080816722b */ /* 0x000fd00000000016 */
[----:B------:R-:W-:-:S14]  /*03e0*/  DSETP.GTU.AND P0, PT, R22, UR4, PT ;  /* 0x0000000416007e2a */ /* 0x000fdc000bf0c000 */
[----:B------:R-:W0:Y:S01]  /*03f0*/  @!P0 LDC.64 R8, c[0x0][0x388] ;  /* 0x0000e200ff088b82 */ /* 0x000e220000000a00 */
[----:B------:R-:W-:Y:S01]  /*0400*/  @!P0 IMAD R11, R16, 0x246, R17 ;  /* 0x00000246100b8824 */ /* 0x000fe200078e0211 */
[----:B------:R-:W-:-:S03]  /*0410*/  @!P0 IADD3 R0, PT, PT, R17, 0x1, RZ ;  /* 0x0000000111008810 */ /* 0x000fc60007ffe0ff */
[----:B0-----:R-:W-:-:S05]  /*0420*/  @!P0 IMAD.WIDE R8, R11, 0x4, R8 ;  /* 0x000000040b088825 */ /* 0x001fca00078e0208 */
[----:B------:R1:W-:Y:S01]  /*0430*/  @!P0 STG.E desc[UR36][R8.64], R13 ;  /* 0x0000000d08008986 */ /* 0x0003e2000c101924 */
[----:B------:R-:W-:-:S07]  /*0440*/  @!P0 MOV R17, R0 ;  /* 0x0000000000118202 */ /* 0x000fce0000000f00 */
.L_x_19:
[----:B------:R-:W-:Y:S05]  /*0450*/  BSYNC.RECONVERGENT B0 ;  /* 0x0000000000007941 */ /* 0x000fea0003800200 */
.L_x_18:
[----:B-1----:R-:W-:Y:S01]  /*0460*/  VIADD R13, R7, 0x2 ;  /* 0x00000002070d7836 */ /* 0x002fe20000000000 */
[----:B------:R-:W-:Y:S04]  /*0470*/  BSSY.RECONVERGENT B0, `(.L_x_20) ;  /* 0x000001b000007945 */ /* 0x000fe80003800200 */
[----:B------:R-:W-:-:S13]  /*0480*/  ISETP.NE.AND P0, PT, R13, R16, PT ;  /* 0x000000100d00720c */ /* 0x000fda0003f05270 */
[----:B------:R-:W-:Y:S05]  /*0490*/  @!P0 BRA `(.L_x_21) ;  /* 0x0000000000608947 */ /* 0x000fea0003800000 */
[----:B------:R-:W-:Y:S01]  /*04a0*/  HFMA2 R0, -RZ, RZ, 0, 1.78813934326171875e-07 ;  /* 0x00000003ff007431 */ /* 0x000fe200000001ff */
[----:B------:R-:W3:Y:S04]  /*04b0*/  LDG.E.64 R22, desc[UR36][R2.64+0x8] ;  /* 0x0000082402167981 */ /* 0x000ee8000c1e1b00 */
[----:B------:R-:W4:Y:S04]  /*04c0*/  LDG.E.64 R14, desc[UR36][R2.64] ;  /* 0x00000024020e7981 */ /* 0x000f28000c1e1b00 */
[----:B0-----:R-:W5:Y:S01]  /*04d0*/  LDG.E.64 R8, desc[UR36][R2.64+0x10] ;  /* 0x0000102402087981 */ /* 0x001f62000c1e1b00 */
[----:B------:R-:W-:-:S04]  /*04e0*/  IMAD R19, R7, R0, 0x6 ;  /* 0x0000000607137424 */ /* 0x000fc800078e0200 */
[----:B--2---:R-:W-:-:S05]  /*04f0*/  IMAD.WIDE.U32 R18, R19, 0x8, R4 ;  /* 0x0000000813127825 */ /* 0x004fca00078e0004 */
[----:B------:R-:W3:Y:S04]  /*0500*/  LDG.E.64 R24, desc[UR36][R18.64+0x8] ;  /* 0x0000082412187981 */ /* 0x000ee8000c1e1b00 */
[----:B------:R-:W4:Y:S04]  /*0510*/  LDG.E.64 R20, desc[UR36][R18.64] ;  /* 0x0000002412147981 */ /* 0x000f28000c1e1b00 */
[----:B------:R-:W5:Y:S01]  /*0520*/  LDG.E.64 R10, desc[UR36][R18.64+0x10] ;  /* 0x00001024120a7981 */ /* 0x000f62000c1e1b00 */
[----:B------:R-:W-:Y:S01]  /*0530*/  UMOV UR4, 0x47ae147c ;  /* 0x47ae147c00047882 */ /* 0x000fe20000000000 */
[----:B------:R-:W-:Y:S01]  /*0540*/  UMOV UR5, 0x40047ae1 ;  /* 0x40047ae100057882 */ /* 0x000fe20000000000 */
[----:B---3--:R-:W-:-:S02]  /*0550*/  DADD R22, R22, -R24 ;  /* 0x0000000016167229 */ /* 0x008fc40000000818 */
[----:B----4-:R-:W-:-:S06]  /*0560*/  DADD R14, R14, -R20 ;  /* 0x000000000e0e7229 */ /* 0x010fcc0000000814 */
[----:B------:R-:W-:Y:S02]  /*0570*/  DMUL R22, R22, R22 ;  /* 0x0000001616167228 */ /* 0x000fe40000000000 */
[----:B-----5:R-:W-:-:S06]  /*0580*/  DADD R8, R8, -R10 ;  /* 0x0000000008087229 */ /* 0x020fcc000000080a */
        /* <DEDUP_REMOVED lines=8> */
[----:B------:R-:W-:-:S07]  /*0610*/  @!P0 IMAD.MOV.U32 R17, RZ, RZ, R0 ;  /* 0x000000ffff118224 */ /* 0x000fce00078e0000 */
.L_x_21:
[----:B------:R-:W-:Y:S05]  /*0620*/  BSYNC.RECONVERGENT B0 ;  /* 0x0000000000007941 */ /* 0x000fea0003800200 */
.L_x_20:
[----:B-1----:R-:W-:Y:S01]  /*0630*/  IADD3 R13, PT, PT, R7, 0x3, RZ ;  /* 0x00000003070d7810 */ /* 0x002fe20007ffe0ff */
[----:B------:R-:W-:Y:S03]  /*0640*/  BSSY.RECONVERGENT B0, `(.L_x_22) ;  /* 0x000001b000007945 */ /* 0x000fe60003800200 */
[----:B------:R-:W-:-:S13]  /*0650*/  ISETP.NE.AND P0, PT, R13, R16, PT ;  /* 0x000000100d00720c */ /* 0x000fda0003f05270 */
[----:B------:R-:W-:Y:S05]  /*0660*/  @!P0 BRA `(.L_x_23) ;  /* 0x0000000000608947 */ /* 0x000fea0003800000 */
[----:B------:R-:W-:Y:S01]  /*0670*/  MOV R0, 0x3 ;  /* 0x0000000300007802 */ /* 0x000fe20000000f00 */
[----:B------:R-:W3:Y:S04]  /*0680*/  LDG.E.64 R22, desc[UR36][R2.64+0x8] ;  /* 0x0000082402167981 */ /* 0x000ee8000c1e1b00 */
        /* <DEDUP_REMOVED lines=22> */
.L_x_23:
[----:B------:R-:W-:Y:S05]  /*07f0*/  BSYNC.RECONVERGENT B0 ;  /* 0x0000000000007941 */ /* 0x000fea0003800200 */
.L_x_22:
[----:B0-----:R-:W-:-:S04]  /*0800*/  IADD3 R7, PT, PT, R7, 0x4, RZ ;  /* 0x0000000407077810 */ /* 0x001fc80007ffe0ff */
[----:B------:R-:W-:-:S13]  /*0810*/  ISETP.NE.AND P0, PT, R7, 0x360, PT ;  /* 0x000003600700780c */ /* 0x000fda0003f05270 */
[----:B------:R-:W-:Y:S05]  /*0820*/  @P0 BRA `(.L_x_24) ;  /* 0xfffffff8002c0947 */ /* 0x000fea000383ffff */
[----:B------:R-:W-:Y:S01]  /*0830*/  ISETP.GE.AND P0, PT, R17, 0x246, PT ;  /* 0x000002461100780c */ /* 0x000fe20003f06270 */
[----:B------:R-:W-:-:S12]  /*0840*/  BSSY.RECONVERGENT B6, `(.L_x_25) ;  /* 0x0000012000067945 */ /* 0x000fd80003800200 */
[----:B------:R-:W-:Y:S05]  /*0850*/  @!P0 BRA `(.L_x_26) ;  /* 0x0000000000408947 */ /* 0x000fea0003800000 */
[----:B------:R-:W-:Y:S01]  /*0860*/  MOV R2, 0x18 ;  /* 0x0000001800027802 */ /* 0x000fe20000000f00 */
[----:B------:R-:W2:Y:S01]  /*0870*/  LDCU.64 UR4, c[0x4][0x8] ;  /* 0x01000100ff0477ac */ /* 0x000ea20008000a00 */
[----:B------:R-:W-:Y:S02]  /*0880*/  HFMA2 R12, -RZ, RZ, 0, 5.9604644775390625e-08 ;  /* 0x00000001ff0c7431 */ /* 0x000fe400000001ff */
[----:B-1----:R-:W-:Y:S01]  /*0890*/  IMAD.MOV.U32 R8, RZ, RZ, 0x321 ;  /* 0x00000321ff087424 */ /* 0x002fe200078e00ff */
[----:B------:R-:W-:Y:S01]  /*08a0*/  MOV R13, RZ ;  /* 0x000000ff000d7202 */ /* 0x000fe20000000f00 */
[----:B------:R-:W0:Y:S01]  /*08b0*/  LDCU.64 UR6, c[0x4][0x10] ;  /* 0x01000200ff0677ac */ /* 0x000e220008000a00 */
[----:B------:R-:W1:Y:S01]  /*08c0*/  LDC.64 R2, c[0x4][R2] ;  /* 0x0100000002027b82 */ /* 0x000e620000000a00 */
[----:B------:R-:W3:Y:S01]  /*08d0*/  LDCU.64 UR8, c[0x4][URZ] ;  /* 0x01000000ff0877ac */ /* 0x000ee20008000a00 */
[----:B--2---:R-:W-:Y:S02]  /*08e0*/  MOV R4, UR4 ;  /* 0x0000000400047c02 */ /* 0x004fe40008000f00 */
[----:B------:R-:W-:Y:S01]  /*08f0*/  MOV R5, UR5 ;  /* 0x0000000500057c02 */ /* 0x000fe20008000f00 */
[----:B0-----:R-:W-:Y:S01]  /*0900*/  IMAD.U32 R6, RZ, RZ, UR6 ;  /* 0x00000006ff067e24 */ /* 0x001fe2000f8e00ff */
[----:B------:R-:W-:-:S02]  /*0910*/  MOV R7, UR7 ;  /* 0x0000000700077c02 */ /* 0x000fc40008000f00 */
[----:B---3--:R-:W-:Y:S02]  /*0920*/  MOV R10, UR8 ;  /* 0x00000008000a7c02 */ /* 0x008fe40008000f00 */
[----:B------:R-:W-:-:S07]  /*0930*/  MOV R11, UR9 ;  /* 0x00000009000b7c02 */ /* 0x000fce0008000f00 */
[----:B------:R-:W-:-:S07]  /*0940*/  LEPC R20, `(.L_x_26) ;  /* 0x000000001014794e */ /* 0x000fce0000000000 */
[----:B-1----:R-:W-:Y:S05]  /*0950*/  CALL.ABS.NOINC R2 ;  /* 0x0000000002007343 */ /* 0x002fea0003c00000 */
.L_x_26:
[----:B------:R-:W-:Y:S05]  /*0960*/  BSYNC.RECONVERGENT B6 ;  /* 0x0000000000067941 */ /* 0x000fea0003800200 */
.L_x_25:
[----:B------:R-:W0:Y:S01]  /*0970*/  LDC.64 R2, c[0x0][0x388] ;  /* 0x0000e200ff027b82 */ /* 0x000e220000000a00 */
[----:B------:R-:W-:Y:S01]  /*0980*/  IMAD R17, R16, 0x246, R17 ;  /* 0x0000024610117824 */ /* 0x000fe200078e0211 */
[----:B--2---:R-:W-:-:S03]  /*0990*/  MOV R5, 0xffffffff ;  /* 0xffffffff00057802 */ /* 0x004fc60000000f00 */
[----:B0-----:R-:W-:-:S05]  /*09a0*/  IMAD.WIDE R2, R17, 0x4, R2 ;  /* 0x0000000411027825 */ /* 0x001fca00078e0202 */
[----:B------:R-:W-:Y:S01]  /*09b0*/  STG.E desc[UR36][R2.64], R5 ;  /* 0x0000000502007986 */ /* 0x000fe2000c101924 */
[----:B------:R-:W-:Y:S05]  /*09c0*/  EXIT ;  /* 0x000000000000794d */ /* 0x000fea0003800000 */
.L_x_27:
        /* <DEDUP_REMOVED lines=11> */
.L_x_107:


//--------------------- .text._Z15up_forces_gpu_3PdS_S_S_S_ --------------------------
	.section	.text._Z15up_forces_gpu_3PdS_S_S_S_,"ax",@progbits
	.align	128
        .global         _Z15up_forces_gpu_3PdS_S_S_S_
        .type           _Z15up_forces_gpu_3PdS_S_S_S_,@function
        .size           _Z15up_forces_gpu_3PdS_S_S_S_,(.L_x_103 - _Z15up_forces_gpu_3PdS_S_S_S_)
        .other          _Z15up_forces_gpu_3PdS_S_S_S_,@"STO_CUDA_ENTRY STV_DEFAULT"
_Z15up_forces_gpu_3PdS_S_S_S_:
.text._Z15up_forces_gpu_3PdS_S_S_S_:
[----:B------:R-:W-:Y:S01]  /*0000*/  LDC R1, c[0x0][0x37c] ;  /* 0x0000df00ff017b82 */ /* 0x000fe20000000800 */
[----:B------:R-:W0:Y:S07]  /*0010*/  S2R R3, SR_CTAID.X ;  /* 0x0000000000037919 */ /* 0x000e2e0000002500 */
[----:B------:R-:W0:Y:S01]  /*0020*/  LDC R2, c[0x0][0x360] ;  /* 0x0000d800ff027b82 */ /* 0x000e220000000800 */
[----:B------:R-:W1:Y:S01]  /*0030*/  LDCU.64 UR6, c[0x0][0x358] ;  /* 0x00006b00ff0677ac */ /* 0x000e620008000a00 */
[----:B------:R-:W2:Y:S01]  /*0040*/  S2R R9, SR_CTAID.Y ;  /* 0x0000000000097919 */ /* 0x000ea20000002600 */
[----:B------:R-:W3:Y:S01]  /*0050*/  S2R R8, SR_TID.X ;  /* 0x0000000000087919 */ /* 0x000ee20000002100 */
[----:B0-----:R-:W-:-:S02]  /*0060*/  IMAD R7, R3, R2, RZ ;  /* 0x0000000203077224 */ /* 0x001fc400078e02ff */
[----:B--2---:R-:W-:-:S05]  /*0070*/  IMAD R0, R2, R9, 0x1f ;  /* 0x0000001f02007424 */ /* 0x004fca00078e0209 */
[----:B------:R-:W-:Y:S01]  /*0080*/  ISETP.GT.U32.AND P0, PT, R0, R7, PT ;  /* 0x000000070000720c */ /* 0x000fe20003f04070 */
[--C-:B---3--:R-:W-:Y:S02]  /*0090*/  IMAD R0, R2, R9, R8.reuse ;  /* 0x0000000902007224 */ /* 0x108fe400078e0208 */
[----:B------:R-:W-:Y:S02]  /*00a0*/  IMAD.IADD R7, R7, 0x1, R8 ;  /* 0x0000000107077824 */ /* 0x000fe400078e0208 */
[----:B------:R-:W-:Y:S02]  /*00b0*/  IMAD R6, R3, 0x360, R0 ;  /* 0x0000036003067824 */ /* 0x000fe400078e0200 */
[----:B------:R-:W-:-:S06]  /*00c0*/  IMAD R5, R9, 0x360, R7 ;  /* 0x0000036009057824 */ /* 0x000fcc00078e0207 */
[----:B-1----:R-:W-:Y:S05]  /*00d0*/  @P0 BRA `(.L_x_28) ;  /* 0x00000000005c0947 */ /* 0x002fea0003800000 */
[----:B------:R-:W0:Y:S01]  /*00e0*/  LDC.64 R2, c[0x0][0x388] ;  /* 0x0000e200ff027b82 */ /* 0x000e220000000a00 */
[C---:B------:R-:W-:Y:S02]  /*00f0*/  IMAD R15, R5.reuse, 0x3, RZ ;  /* 0x00000003050f7824 */ /* 0x040fe400078e02ff */
[C---:B------:R-:W-:Y:S02]  /*0100*/  IMAD R7, R6.reuse, 0x3, RZ ;  /* 0x0000000306077824 */ /* 0x040fe400078e02ff */
[----:B------:R-:W-:Y:S02]  /*0110*/  IMAD.SHL.U32 R19, R5, 0x2, RZ ;  /* 0x0000000205137824 */ /* 0x000fe400078e00ff */
[----:B------:R-:W-:Y:S01]  /*0120*/  IMAD.SHL.U32 R17, R6, 0x2, RZ ;  /* 0x0000000206117824 */ /* 0x000fe200078e00ff */
[----:B------:R-:W1:Y:S08]  /*0130*/  LDC.64 R8, c[0x0][0x398] ;  /* 0x0000e600ff087b82 */ /* 0x000e700000000a00 */
[----:B------:R-:W2:Y:S08]  /*0140*/  LDC.64 R10, c[0x0][0x390] ;  /* 0x0000e400ff0a7b82 */ /* 0x000eb00000000a00 */
[----:B------:R-:W3:Y:S01]  /*0150*/  LDC.64 R12, c[0x0][0x3a0] ;  /* 0x0000e800ff0c7b82 */ /* 0x000ee20000000a00 */
[----:B0-----:R-:W-:-:S05]  /*0160*/  IMAD.WIDE R2, R15, 0x8, R2 ;  /* 0x000000080f027825 */ /* 0x001fca00078e0202 */
[----:B------:R-:W-:Y:S01]  /*0170*/  STG.E.64 desc[UR6][R2.64], RZ ;  /* 0x000000ff02007986 */ /* 0x000fe2000c101b06 */
[----:B-1----:R-:W-:-:S05]  /*0180*/  IMAD.WIDE R4, R7, 0x8, R8 ;  /* 0x0000000807047825 */ /* 0x002fca00078e0208 */
[----:B------:R-:W-:Y:S01]  /*0190*/  STG.E.64 desc[UR6][R4.64], RZ ;  /* 0x000000ff04007986 */ /* 0x000fe2000c101b06 */
[----:B--2---:R-:W-:-:S03]  /*01a0*/  IMAD.WIDE R6, R19, 0x8, R10 ;  /* 0x0000000813067825 */ /* 0x004fc600078e020a */
[----:B------:R-:W-:Y:S04]  /*01b0*/  STG.E.64 desc[UR6][R2.64+0x8], RZ ;  /* 0x000008ff02007986 */ /* 0x000fe8000c101b06 */
[----:B------:R-:W-:Y:S01]  /*01c0*/  STG.E.64 desc[UR6][R4.64+0x8], RZ ;  /* 0x000008ff04007986 */ /* 0x000fe2000c101b06 */
[----:B---3--:R-:W-:-:S03]  /*01d0*/  IMAD.WIDE R8, R17, 0x8, R12 ;  /* 0x0000000811087825 */ /* 0x008fc600078e020c */
[----:B------:R-:W-:Y:S04]  /*01e0*/  STG.E.64 desc[UR6][R2.64+0x10], RZ ;  /* 0x000010ff02007986 */ /* 0x000fe8000c101b06 */
[----:B------:R-:W-:Y:S04]  /*01f0*/  STG.E.64 desc[UR6][R4.64+0x10], RZ ;  /* 0x000010ff04007986 */ /* 0x000fe8000c101b06 */
[----:B------:R-:W-:Y:S04]  /*0200*/  STG.E.64 desc[UR6][R6.64], RZ ;  /* 0x000000ff06007986 */ /* 0x000fe8000c101b06 */
[----:B------:R-:W-:Y:S04]  /*0210*/  STG.E.64 desc[UR6][R8.64], RZ ;  /* 0x000000ff08007986 */ /* 0x000fe8000c101b06 */
[----:B------:R-:W-:Y:S04]  /*0220*/  STG.E.64 desc[UR6][R6.64+0x8], RZ ;  /* 0x000008ff06007986 */ /* 0x000fe8000c101b06 */
[----:B------:R-:W-:Y:S01]  /*0230*/  STG.E.64 desc[UR6][R8.64+0x8], RZ ;  /* 0x000008ff08007986 */ /* 0x000fe2000c101b06 */
[----:B------:R-:W-:Y:S05]  /*0240*/  EXIT ;  /* 0x000000000000794d */ /* 0x000fea0003800000 */
.L_x_28:
[----:B------:R-:W0:Y:S01]  /*0250*/  S2R R27, SR_CgaCtaId ;  /* 0x00000000001b7919 */ /* 0x000e220000008800 */
[----:B------:R-:W1:Y:S01]  /*0260*/  LDC.64 R24, c[0x0][0x380] ;  /* 0x0000e000ff187b82 */ /* 0x000e620000000a00 */
[----:B------:R-:W-:Y:S02]  /*0270*/  IMAD R11, R7, 0x3, RZ ;  /* 0x00000003070b7824 */ /* 0x000fe400078e02ff */
[----:B------:R-:W-:Y:S01]  /*0280*/  IMAD R3, R0, 0x3, RZ ;  /* 0x0000000300037824 */ /* 0x000fe200078e02ff */
[----:B------:R-:W-:Y:S01]  /*0290*/  MOV R0, 0x400 ;  /* 0x0000040000007802 */ /* 0x000fe20000000f00 */
[----:B-1----:R-:W-:-:S04]  /*02a0*/  IMAD.WIDE R10, R11, 0x8, R24 ;  /* 0x000000080b0a7825 */ /* 0x002fc800078e0218 */
[----:B------:R-:W-:Y:S01]  /*02b0*/  IMAD.WIDE.U32 R24, R3, 0x8, R24 ;  /* 0x0000000803187825 */ /* 0x000fe200078e0018 */
[----:B------:R-:W5:Y:S01]  /*02c0*/  LDG.E.64 R12, desc[UR6][R10.64] ;  /* 0x000000060a0c7981 */ /* 0x000f62000c1e1b00 */
[C---:B0-----:R-:W-:Y:S02]  /*02d0*/  LEA R3, R27.reuse, R0, 0x18 ;  /* 0x000000001b037211 */ /* 0x041fe400078ec0ff */
[----:B------:R-:W-:Y:S01]  /*02e0*/  VIADD R0, R0, 0x300 ;  /* 0x0000030000007836 */ /* 0x000fe20000000000 */
[----:B------:R-:W5:Y:S04]  /*02f0*/  LDG.E.64 R14, desc[UR6][R10.64+0x8] ;  /* 0x000008060a0e7981 */ /* 0x000f68000c1e1b00 */
[----:B------:R-:W-:Y:S01]  /*0300*/  LEA R27, R27, R0, 0x18 ;  /* 0x000000001b1b7211 */ /* 0x000fe200078ec0ff */
[C---:B------:R-:W-:Y:S01]  /*0310*/  IMAD R4, R8.reuse, 0x18, R3 ;  /* 0x0000001808047824 */ /* 0x040fe200078e0203 */
[----:B------:R-:W5:Y:S03]  /*0320*/  LDG.E.64 R16, desc[UR6][R10.64+0x10] ;  /* 0x000010060a107981 */ /* 0x000f66000c1e1b00 */
[----:B------:R-:W-:Y:S01]  /*0330*/  IMAD R3, R8, 0x10, R27 ;  /* 0x0000001008037824 */ /* 0x000fe200078e021b */
[----:B------:R0:W-:Y:S04]  /*0340*/  STS.64 [R4], RZ ;  /* 0x000000ff04007388 */ /* 0x0001e80000000a00 */
[----:B------:R0:W-:Y:S04]  /*0350*/  STS.64 [R4+0x8], RZ ;  /* 0x000008ff04007388 */ /* 0x0001e80000000a00 */
[----:B------:R0:W-:Y:S04]  /*0360*/  STS.64 [R4+0x10], RZ ;  /* 0x000010ff04007388 */ /* 0x0001e80000000a00 */
[----:B------:R-:W5:Y:S04]  /*0370*/  LDG.E.64 R18, desc[UR6][R24.64] ;  /* 0x0000000618127981 */ /* 0x000f68000c1e1b00 */
[----:B------:R-:W5:Y:S04]  /*0380*/  LDG.E.64 R20, desc[UR6][R24.64+0x8] ;  /* 0x0000080618147981 */ /* 0x000f68000c1e1b00 */
[----:B------:R1:W5:Y:S01]  /*0390*/  LDG.E.64 R22, desc[UR6][R24.64+0x10] ;  /* 0x0000100618167981 */ /* 0x000362000c1e1b00 */
[----:B------:R-:W-:-:S02]  /*03a0*/  CS2R R26, SRZ ;  /* 0x00000000001a7805 */ /* 0x000fc4000001ff00 */
[----:B------:R-:W-:Y:S02]  /*03b0*/  CS2R R28, SRZ ;  /* 0x00000000001c7805 */ /* 0x000fe4000001ff00 */
[----:B------:R-:W-:Y:S01]  /*03c0*/  CS2R R30, SRZ ;  /* 0x00000000001e7805 */ /* 0x000fe2000001ff00 */
[----:B------:R0:W-:Y:S01]  /*03d0*/  STS.128 [R3], RZ ;  /* 0x000000ff03007388 */ /* 0x0001e20000000c00 */
[----:B------:R-:W-:Y:S01]  /*03e0*/  CS2R R32, SRZ ;  /* 0x0000000000207805 */ /* 0x000fe2000001ff00 */
[----:B------:R-:W-:Y:S01]  /*03f0*/  UMOV UR4, 0x1 ;  /* 0x0000000100047882 */ /* 0x000fe20000000000 */
[----:B-1----:R-:W-:Y:S01]  /*0400*/  CS2R R24, SRZ ;  /* 0x0000000000187805 */ /* 0x002fe2000001ff00 */
[----:B------:R-:W-:Y:S06]  /*0410*/  BAR.SYNC.DEFER_BLOCKING 0x0 ;  /* 0x0000000000007b1d */ /* 0x000fec0000010000 */
.L_x_41:
[----:B-12---:R-:W-:Y:S01]  /*0420*/  LOP3.LUT R43, R8, 0x1f, RZ, 0xc0, !PT ;  /* 0x0000001f082b7812 */ /* 0x006fe200078ec0ff */
[----:B------:R-:W-:Y:S01]  /*0430*/  UIADD3 UR4, UPT, UPT, UR4, 0x2, URZ ;  /* 0x0000000204047890 */ /* 0x000fe2000fffe0ff */
[----:B------:R-:W-:Y:S02]  /*0440*/  BSSY.RECONVERGENT B0, `(.L_x_29) ;  /* 0x0000067000007945 */ /* 0x000fe40003800200 */
[----:B------:R-:W-:Y:S01]  /*0450*/  LEA R0, R9, R43, 0x5 ;  /* 0x0000002b09007211 */ /* 0x000fe200078e28ff */
[----:B0----5:R1:W2:Y:S01]  /*0460*/  SHFL.IDX PT, R53, R19, R43, 0x1f ;  /* 0x00001f2b13357589 */ /* 0x0212a200000e0000 */
[----:B------:R-:W-:Y:S02]  /*0470*/  UISETP.NE.AND UP0, UPT, UR4, 0x21, UPT ;  /* 0x000000210400788c */ /* 0x000fe4000bf05270 */
[C---:B------:R-:W-:Y:S01]  /*0480*/  ISETP.GT.U32.AND P0, PT, R0.reuse, 0x35f, PT ;  /* 0x0000035f0000780c */ /* 0x040fe20003f04070 */
[----:B---3--:R1:W3:Y:S03]  /*0490*/  SHFL.IDX PT, R52, R18, R43, 0x1f ;  /* 0x00001f2b12347589 */ /* 0x0082e600000e0000 */
[----:B------:R-:W-:Y:S01]  /*04a0*/  ISETP.LE.OR P0, PT, R0, R7, P0 ;  /* 0x000000070000720c */ /* 0x000fe20000703670 */
[----:B----4-:R1:W4:Y:S03]  /*04b0*/  SHFL.IDX PT, R45, R21, R43, 0x1f ;  /* 0x00001f2b152d7589 */ /* 0x01032600000e0000 */
[----:B------:R-:W-:Y:S01]  /*04c0*/  ISETP.GT.OR P0, PT, R7, 0x35f, P0 ;  /* 0x0000035f0700780c */ /* 0x000fe20000704670 */
[----:B------:R1:W0:Y:S04]  /*04d0*/  SHFL.IDX PT, R44, R20, R43, 0x1f ;  /* 0x00001f2b142c7589 */ /* 0x00022800000e0000 */
[----:B------:R1:W0:Y:S04]  /*04e0*/  SHFL.IDX PT, R35, R23, R43, 0x1f ;  /* 0x00001f2b17237589 */ /* 0x00022800000e0000 */
[----:B------:R1:W0:Y:S04]  /*04f0*/  SHFL.IDX PT, R34, R22, R43, 0x1f ;  /* 0x00001f2b16227589 */ /* 0x00022800000e0000 */
[----:B--2---:R-:W-:Y:S05]  /*0500*/  @P0 BRA `(.L_x_30) ;  /* 0x0000000400680947 */ /* 0x004fea0003800000 */
[----:B0---4-:R-:W-:Y:S01]  /*0510*/  DADD R44, R14, -R44 ;  /* 0x000000000e2c7229 */ /* 0x011fe2000000082c */
[----:B------:R-:W-:Y:S01]  /*0520*/  UMOV UR8, 0x70a3d70b ;  /* 0x70a3d70b00087882 */ /* 0x000fe20000000000 */
[----:B---3--:R-:W-:Y:S01]  /*0530*/  DADD R52, R12, -R52 ;  /* 0x000000000c347229 */ /* 0x008fe20000000834 */
[----:B------:R-:W-:Y:S01]  /*0540*/  UMOV UR9, 0x3ffb0a3d ;  /* 0x3ffb0a3d00097882 */ /* 0x000fe20000000000 */
[----:B------:R-:W-:-:S04]  /*0550*/  DADD R34, R16, -R34 ;  /* 0x0000000010227229 */ /* 0x000fc80000000822 */
[----:B------:R-:W-:-:S08]  /*0560*/  DMUL R10, R44, R44 ;  /* 0x0000002c2c0a7228 */ /* 0x000fd00000000000 */
        /* <DEDUP_REMOVED lines=21> */
[----:B------:R-:W-:Y:S01]  /*06c0*/  MOV R49, R37 ;  /* 0x0000002500317202 */ /* 0x000fe20000000f00 */
[----:B------:R-:W-:Y:S01]  /*06d0*/  IMAD.MOV.U32 R11, RZ, RZ, 0x3fc16db9 ;  /* 0x3fc16db9ff0b7424 */ /* 0x000fe200078e00ff */
[----:B------:R-:W-:Y:S01]  /*06e0*/  MOV R10, 0x710 ;  /* 0x00000710000a7802 */ /* 0x000fe20000000f00 */
[----:B------:R-:W-:-:S07]  /*06f0*/  IMAD.MOV.U32 R48, RZ, RZ, R36 ;  /* 0x000000ffff307224 */ /* 0x000fce00078e0024 */
[----:B-1----:R-:W-:Y:S05]  /*0700*/  CALL.REL.NOINC `($__internal_1_$__cuda_sm20_div_rn_f64_full) ;  /* 0x0000000c00087944 */ /* 0x002fea0003c00000 */
[----:B------:R-:W-:Y:S02]  /*0710*/  IMAD.MOV.U32 R38, RZ, RZ, R60 ;  /* 0x000000ffff267224 */ /* 0x000fe400078e003c */
[----:B------:R-:W-:-:S07]  /*0720*/  IMAD.MOV.U32 R39, RZ, RZ, R61 ;  /* 0x000000ffff277224 */ /* 0x000fce00078e003d */
.L_x_32:
[----:B------:R-:W-:Y:S05]  /*0730*/  BSYNC.RECONVERGENT B1 ;  /* 0x0000000000017941 */ /* 0x000fea0003800200 */
.L_x_31:
[----:B------:R-:W0:Y:S01]  /*0740*/  MUFU.RCP64H R41, R37 ;  /* 0x0000002500297308 */ /* 0x000e220000001800 */
[----:B------:R-:W-:Y:S01]  /*0750*/  IMAD.MOV.U32 R40, RZ, RZ, 0x1 ;  /* 0x00000001ff287424 */ /* 0x000fe200078e00ff */
[-C--:B------:R-:W-:Y:S01]  /*0760*/  DMUL R10, R38, R38.reuse ;  /* 0x00000026260a7228 */ /* 0x080fe20000000000 */
[----:B------:R-:W-:Y:S07]  /*0770*/  BSSY.RECONVERGENT B1, `(.L_x_33) ;  /* 0x0000018000017945 */ /* 0x000fee0003800200 */
[----:B------:R-:W-:-:S02]  /*0780*/  DMUL R38, R10, R38 ;  /* 0x000000260a267228 */ /* 0x000fc40000000000 */
[----:B0-----:R-:W-:-:S08]  /*0790*/  DFMA R46, -R36, R40, 1 ;  /* 0x3ff00000242e742b */ /* 0x001fd00000000128 */
[----:B------:R-:W-:-:S08]  /*07a0*/  DFMA R46, R46, R46, R46 ;  /* 0x0000002e2e2e722b */ /* 0x000fd0000000002e */
[----:B------:R-:W-:Y:S02]  /*07b0*/  DFMA R10, R40, R46, R40 ;  /* 0x0000002e280a722b */ /* 0x000fe40000000028 */
[----:B------:R-:W-:-:S06]  /*07c0*/  DMUL R40, R38, R38 ;  /* 0x0000002626287228 */ /* 0x000fcc0000000000 */
[----:B------:R-:W-:Y:S02]  /*07d0*/  DFMA R48, -R36, R10, 1 ;  /* 0x3ff000002430742b */ /* 0x000fe4000000010a */
[----:B------:R-:W-:-:S06]  /*07e0*/  DADD R46, -R38, R40 ;  /* 0x00000000262e7229 */ /* 0x000fcc0000000128 */
[----:B------:R-:W-:-:S04]  /*07f0*/  DFMA R50, R10, R48, R10 ;  /* 0x000000300a32722b */ /* 0x000fc8000000000a */
[----:B------:R-:W-:-:S04]  /*0800*/  FSETP.GEU.AND P1, PT, |R47|, 6.5827683646048100446e-37, PT ;  /* 0x036000002f00780b */ /* 0x000fc80003f2e200 */
[----:B------:R-:W-:-:S08]  /*0810*/  DMUL R10, R50, R46 ;  /* 0x0000002e320a7228 */ /* 0x000fd00000000000 */
[----:B------:R-:W-:-:S08]  /*0820*/  DFMA R48, -R36, R10, R46 ;  /* 0x0000000a2430722b */ /* 0x000fd0000000012e */
[----:B------:R-:W-:-:S10]  /*0830*/  DFMA R10, R50, R48, R10 ;  /* 0x00000030320a722b */ /* 0x000fd4000000000a */
[----:B------:R-:W-:-:S05]  /*0840*/  FFMA R0, RZ, R37, R11 ;  /* 0x00000025ff007223 */ /* 0x000fca000000000b */
[----:B------:R-:W-:-:S13]  /*0850*/  FSETP.GT.AND P0, PT, |R0|, 1.469367938527859385e-39, PT ;  /* 0x001000000000780b */ /* 0x000fda0003f04200 */
[----:B------:R-:W-:Y:S05]  /*0860*/  @P0 BRA P1, `(.L_x_34) ;  /* 0x0000000000200947 */ /* 0x000fea0000800000 */
[----:B------:R-:W-:Y:S01]  /*0870*/  IMAD.MOV.U32 R0, RZ, RZ, R46 ;  /* 0x000000ffff007224 */ /* 0x000fe200078e002e */
[----:B------:R-:W-:Y:S01]  /*0880*/  MOV R11, R47 ;  /* 0x0000002f000b7202 */ /* 0x000fe20000000f00 */
[----:B------:R-:W-:Y:S01]  /*0890*/  IMAD.MOV.U32 R48, RZ, RZ, R36 ;  /* 0x000000ffff307224 */ /* 0x000fe200078e0024 */
[----:B------:R-:W-:Y:S01]  /*08a0*/  MOV R10, 0x8d0 ;  /* 0x000008d0000a7802 */ /* 0x000fe20000000f00 */
[----:B------:R-:W-:-:S07]  /*08b0*/  IMAD.MOV.U32 R49, RZ, RZ, R37 ;  /* 0x000000ffff317224 */ /* 0x000fce00078e0025 */
[----:B-1----:R-:W-:Y:S05]  /*08c0*/  CALL.REL.NOINC `($__internal_1_$__cuda_sm20_div_rn_f64_full) ;  /* 0x0000000800987944 */ /* 0x002fea0003c00000 */
[----:B------:R-:W-:Y:S02]  /*08d0*/  IMAD.MOV.U32 R10, RZ, RZ, R60 ;  /* 0x000000ffff0a7224 */ /* 0x000fe400078e003c */
[----:B------:R-:W-:-:S07]  /*08e0*/  IMAD.MOV.U32 R11, RZ, RZ, R61 ;  /* 0x000000ffff0b7224 */ /* 0x000fce00078e003d */
.L_x_34:
[----:B------:R-:W-:Y:S05]  /*08f0*/  BSYNC.RECONVERGENT B1 ;  /* 0x0000000000017941 */ /* 0x000fea0003800200 */
.L_x_33:
[----:B------:R-:W0:Y:S01]  /*0900*/  S2R R51, SR_CgaCtaId ;  /* 0x0000000000337919 */ /* 0x000e220000008800 */
[----:B------:R-:W-:Y:S01]  /*0910*/  MOV R0, 0x400 ;  /* 0x0000040000007802 */ /* 0x000fe20000000f00 */
[-C--:B------:R-:W-:Y:S02]  /*0920*/  DFMA R28, R52, R10.reuse, R28 ;  /* 0x0000000a341c722b */ /* 0x080fe4000000001c */
[-C--:B------:R-:W-:Y:S02]  /*0930*/  DFMA R26, R44, R10.reuse, R26 ;  /* 0x0000000a2c1a722b */ /* 0x080fe4000000001a */
[----:B------:R-:W-:Y:S02]  /*0940*/  DFMA R24, R34, R10, R24 ;  /* 0x0000000a2218722b */ /* 0x000fe40000000018 */
[----:B------:R-:W-:Y:S02]  /*0950*/  DADD R32, R32, R40 ;  /* 0x0000000020207229 */ /* 0x000fe40000000028 */
[----:B------:R-:W-:Y:S01]  /*0960*/  DADD R30, R30, -R38 ;  /* 0x000000001e1e7229 */ /* 0x000fe20000000826 */
[----:B0-----:R-:W-:-:S02]  /*0970*/  LEA R2, R51, R0, 0x18 ;  /* 0x0000000033027211 */ /* 0x001fc400078ec0ff */
[----:B------:R-:W-:-:S03]  /*0980*/  IADD3 R0, PT, PT, R0, 0x300, RZ ;  /* 0x0000030000007810 */ /* 0x000fc60007ffe0ff */
[----:B------:R-:W-:Y:S01]  /*0990*/  IMAD R55, R43, 0x18, R2 ;  /* 0x000000182b377824 */ /* 0x000fe200078e0202 */
[----:B------:R-:W-:-:S04]  /*09a0*/  LEA R0, R51, R0, 0x18 ;  /* 0x0000000033007211 */ /* 0x000fc800078ec0ff */
[----:B------:R-:W0:Y:S01]  /*09b0*/  LDS.64 R46, [R55] ;  /* 0x00000000372e7984 */ /* 0x000e220000000a00 */
[----:B------:R-:W-:-:S03]  /*09c0*/  IMAD R57, R43, 0x10, R0 ;  /* 0x000000102b397824 */ /* 0x000fc600078e0200 */
[----:B------:R-:W2:Y:S04]  /*09d0*/  LDS.64 R48, [R55+0x8] ;  /* 0x0000080037307984 */ /* 0x000ea80000000a00 */
[----:B------:R-:W3:Y:S01]  /*09e0*/  LDS.64 R36, [R55+0x10] ;  /* 0x0000100037247984 */ /* 0x000ee20000000a00 */
[-C--:B0-----:R-:W-:Y:S02]  /*09f0*/  DFMA R46, R52, -R10.reuse, R46 ;  /* 0x8000000a342e722b */ /* 0x081fe4000000002e */
[----:B--2---:R-:W-:-:S05]  /*0a00*/  DFMA R48, R44, -R10, R48 ;  /* 0x8000000a2c30722b */ /* 0x004fca0000000030 */
[----:B------:R-:W-:Y:S01]  /*0a10*/  STS.64 [R55], R46 ;  /* 0x0000002e37007388 */ /* 0x000fe20000000a00 */
[----:B---3--:R-:W-:-:S03]  /*0a20*/  DFMA R36, R34, -R10, R36 ;  /* 0x8000000a2224722b */ /* 0x008fc60000000024 */
[----:B------:R-:W-:Y:S04]  /*0a30*/  STS.64 [R55+0x8], R48 ;  /* 0x0000083037007388 */ /* 0x000fe80000000a00 */
[----:B------:R-:W-:Y:S04]  /*0a40*/  STS.64 [R55+0x10], R36 ;  /* 0x0000102437007388 */ /* 0x000fe80000000a00 */
[----:B-1----:R-:W0:Y:S04]  /*0a50*/  LDS.64 R42, [R57] ;  /* 0x00000000392a7984 */ /* 0x002e280000000a00 */
[----:B------:R-:W1:Y:S01]  /*0a60*/  LDS.64 R50, [R57+0x8] ;  /* 0x0000080039327984 */ /* 0x000e620000000a00 */
[----:B0-----:R-:W-:-:S02]  /*0a70*/  DADD R42, R40, R42 ;  /* 0x00000000282a7229 */ /* 0x001fc4000000002a */
[----:B-1----:R-:W-:-:S05]  /*0a80*/  DADD R50, -R38, R50 ;  /* 0x0000000026327229 */ /* 0x002fca0000000132 */
[----:B------:R2:W-:Y:S04]  /*0a90*/  STS.64 [R57], R42 ;  /* 0x0000002a39007388 */ /* 0x0005e80000000a00 */
[----:B------:R2:W-:Y:S02]  /*0aa0*/  STS.64 [R57+0x8], R50 ;  /* 0x0000083239007388 */ /* 0x0005e40000000a00 */
.L_x_30:
[----:B------:R-:W-:Y:S05]  /*0ab0*/  BSYNC.RECONVERGENT B0 ;  /* 0x0000000000007941 */ /* 0x000fea0003800200 */
.L_x_29:
[----:B------:R-:W-:Y:S01]  /*0ac0*/  VIADD R53, R8, 0x1 ;  /* 0x0000000108357836 */ /* 0x000fe20000000000 */
[----:B------:R-:W-:Y:S04]  /*0ad0*/  BSSY.RECONVERGENT B0, `(.L_x_35) ;  /* 0x0000067000007945 */ /* 0x000fe80003800200 */
[----:B------:R-:W-:-:S05]  /*0ae0*/  LOP3.LUT R53, R53, 0x1f, RZ, 0xc0, !PT ;  /* 0x0000001f35357812 */ /* 0x000fca00078ec0ff */
[----:B------:R-:W-:Y:S01]  /*0af0*/  IMAD R0, R9, 0x20, R53 ;  /* 0x0000002009007824 */ /* 0x000fe200078e0235 */
[----:B------:R1:W1:Y:S04]  /*0b00*/  SHFL.IDX PT, R37, R19, R53, 0x1f ;  /* 0x00001f3513257589 */ /* 0x00026800000e0000 */
[C---:B------:R-:W-:Y:S01]  /*0b10*/  ISETP.GT.U32.AND P0, PT, R0.reuse, 0x35f, PT ;  /* 0x0000035f0000780c */ /* 0x040fe20003f04070 */
[----:B------:R1:W1:Y:S03]  /*0b20*/  SHFL.IDX PT, R36, R18, R53, 0x1f ;  /* 0x00001f3512247589 */ /* 0x00026600000e0000 */
[----:B------:R-:W-:Y:S01]  /*0b30*/  ISETP.LE.OR P0, PT, R0, R7, P0 ;  /* 0x000000070000720c */ /* 0x000fe20000703670 */
[----:B0-----:R0:W0:Y:S03]  /*0b40*/  SHFL.IDX PT, R35, R21, R53, 0x1f ;  /* 0x00001f3515237589 */ /* 0x00102600000e0000 */
[----:B------:R-:W-:Y:S01]  /*0b50*/  ISETP.GT.OR P0, PT, R7, 0x35f, P0 ;  /* 0x0000035f0700780c */ /* 0x000fe20000704670 */
[----:B------:R0:W0:Y:S04]  /*0b60*/  SHFL.IDX PT, R34, R20, R53, 0x1f ;  /* 0x00001f3514227589 */ /* 0x00002800000e0000 */
[----:B------:R0:W0:Y:S04]  /*0b70*/  SHFL.IDX PT, R39, R23, R53, 0x1f ;  /* 0x00001f3517277589 */ /* 0x00002800000e0000 */
[----:B------:R0:W0:Y:S04]  /*0b80*/  SHFL.IDX PT, R38, R22, R53, 0x1f ;  /* 0x00001f3516267589 */ /* 0x00002800000e0000 */
[----:B------:R-:W-:Y:S05]  /*0b90*/  @P0 BRA `(.L_x_36) ;  /* 0x0000000400680947 */ /* 0x000fea0003800000 */
[----:B0-----:R-:W-:Y:S01]  /*0ba0*/  DADD R34, R14, -R34 ;  /* 0x000000000e227229 */ /* 0x001fe20000000822 */
[----:B------:R-:W-:Y:S01]  /*0bb0*/  UMOV UR8, 0x70a3d70b ;  /* 0x70a3d70b00087882 */ /* 0x000fe20000000000 */
[----:B-1----:R-:W-:Y:S01]  /*0bc0*/  DADD R36, R12, -R36 ;  /* 0x000000000c247229 */ /* 0x002fe20000000824 */
[----:B------:R-:W-:Y:S01]  /*0bd0*/  UMOV UR9, 0x3ffb0a3d ;  /* 0x3ffb0a3d00097882 */ /* 0x000fe20000000000 */
[----:B------:R-:W-:-:S04]  /*0be0*/  DADD R38, R16, -R38 ;  /* 0x0000000010267229 */ /* 0x000fc80000000826 */
[----:B------:R-:W-:-:S08]  /*0bf0*/  DMUL R10, R34, R34 ;  /* 0x00000022220a7228 */ /* 0x000fd00000000000 */
[----:B------:R-:W-:-:S08]  /*0c00*/  DFMA R10, R36, R36, R10 ;  /* 0x00000024240a722b */ /* 0x000fd0000000000a */
[----:B------:R-:W-:-:S08]  /*0c10*/  DFMA R40, R38, R38, R10 ;  /* 0x000000262628722b */ /* 0x000fd0000000000a */
[----:B------:R-:W-:-:S14]  /*0c20*/  DSETP.GT.AND P0, PT, R40, UR8, PT ;  /* 0x0000000828007e2a */ /* 0x000fdc000bf04000 */
[----:B------:R-:W-:Y:S05]  /*0c30*/  @P0 BRA `(.L_x_36) ;  /* 0x0000000400400947 */ /* 0x000fea0003800000 */
[----:B------:R-:W2:Y:S01]  /*0c40*/  MUFU.RCP64H R11, R41 ;  /* 0x00000029000b7308 */ /* 0x000ea20000001800 */
[----:B------:R-:W-:Y:S01]  /*0c50*/  IMAD.MOV.U32 R10, RZ, RZ, 0x1 ;  /* 0x00000001ff0a7424 */ /* 0x000fe200078e00ff */
[----:B------:R-:W-:Y:S01]  /*0c60*/  UMOV UR8, 0x40fecdd1 ;  /* 0x40fecdd100087882 */ /* 0x000fe20000000000 */
[----:B------:R-:W-:Y:S01]  /*0c70*/  UMOV UR9, 0x3fc16db9 ;  /* 0x3fc16db900097882 */ /* 0x000fe20000000000 */
[----:B------:R-:W-:Y:S03]  /*0c80*/  BSSY.RECONVERGENT B1, `(.L_x_37) ;  /* 0x0000014000017945 */ /* 0x000fe60003800200 */
[----:B--2---:R-:W-:-:S08]  /*0c90*/  DFMA R42, -R40, R10, 1 ;  /* 0x3ff00000282a742b */ /* 0x004fd0000000010a */
[----:B------:R-:W-:-:S08]  /*0ca0*/  DFMA R42, R42, R42, R42 ;  /* 0x0000002a2a2a722b */ /* 0x000fd0000000002a */
[----:B------:R-:W-:-:S08]  /*0cb0*/  DFMA R42, R10, R42, R10 ;  /* 0x0000002a0a2a722b */ /* 0x000fd0000000000a */
[----:B------:R-:W-:-:S08]  /*0cc0*/  DFMA R10, -R40, R42, 1 ;  /* 0x3ff00000280a742b */ /* 0x000fd0000000012a */
[----:B------:R-:W-:-:S08]  /*0cd0*/  DFMA R10, R42, R10, R42 ;  /* 0x0000000a2a0a722b */ /* 0x000fd0000000002a */
[----:B------:R-:W-:-:S08]  /*0ce0*/  DMUL R42, R10, UR8 ;  /* 0x000000080a2a7c28 */ /* 0x000fd00008000000 */
[----:B----4-:R-:W-:-:S08]  /*0cf0*/  DFMA R44, -R40, R42, UR8 ;  /* 0x00000008282c7e2b */ /* 0x010fd0000800012a */
[----:B------:R-:W-:-:S10]  /*0d00*/  DFMA R42, R10, R44, R42 ;  /* 0x0000002c0a2a722b */ /* 0x000fd4000000002a */
[----:B------:R-:W-:-:S05]  /*0d10*/  FFMA R0, RZ, R41, R43 ;  /* 0x00000029ff007223 */ /* 0x000fca000000002b */
[----:B------:R-:W-:-:S13]  /*0d20*/  FSETP.GT.AND P0, PT, |R0|, 1.469367938527859385e-39, PT ;  /* 0x001000000000780b */ /* 0x000fda0003f04200 */
[----:B------:R-:W-:Y:S05]  /*0d30*/  @P0 BRA `(.L_x_38) ;  /* 0x0000000000200947 */ /* 0x000fea0003800000 */
[----:B------:R-:W-:Y:S01]  /*0d40*/  MOV R0, 0x40fecdd1 ;  /* 0x40fecdd100007802 */ /* 0x000fe20000000f00 */
[----:B------:R-:W-:Y:S01]  /*0d50*/  IMAD.MOV.U32 R11, RZ, RZ, 0x3fc16db9 ;  /* 0x3fc16db9ff0b7424 */ /* 0x000fe200078e00ff */
[----:B------:R-:W-:Y:S01]  /*0d60*/  MOV R10, 0xda0 ;  /* 0x00000da0000a7802 */ /* 0x000fe20000000f00 */
[----:B------:R-:W-:Y:S02]  /*0d70*/  IMAD.MOV.U32 R48, RZ, RZ, R40 ;  /* 0x000000ffff307224 */ /* 0x000fe400078e0028 */
[----:B------:R-:W-:-:S07]  /*0d80*/  IMAD.MOV.U32 R49, RZ, RZ, R41 ;  /* 0x000000ffff317224 */ /* 0x000fce00078e0029 */
[----:B---3--:R-:W-:Y:S05]  /*0d90*/  CALL.REL.NOINC `($__internal_1_$__cuda_sm20_div_rn_f64_full) ;  /* 0x0000000400647944 */ /* 0x008fea0003c00000 */
[----:B------:R-:W-:Y:S01]  /*0da0*/  IMAD.MOV.U32 R42, RZ, RZ, R60 ;  /* 0x000000ffff2a7224 */ /* 0x000fe200078e003c */
[----:B------:R-:W-:-:S07]  /*0db0*/  MOV R43, R61 ;  /* 0x0000003d002b7202 */ /* 0x000fce0000000f00 */
.L_x_38:
[----:B------:R-:W-:Y:S05]  /*0dc0*/  BSYNC.RECONVERGENT B1 ;  /* 0x0000000000017941 */ /* 0x000fea0003800200 */
.L_x_37:
        /* <DEDUP_REMOVED lines=24> */
[----:B---3--:R-:W-:Y:S05]  /*0f50*/  CALL.REL.NOINC `($__internal_1_$__cuda_sm20_div_rn_f64_full) ;  /* 0x0000000000f47944 */ /* 0x008fea0003c00000 */
[----:B------:R-:W-:Y:S02]  /*0f60*/  IMAD.MOV.U32 R10, RZ, RZ, R60 ;  /* 0x000000ffff0a7224 */ /* 0x000fe400078e003c */
[----:B------:R-:W-:-:S07]  /*0f70*/  IMAD.MOV.U32 R11, RZ, RZ, R61 ;  /* 0x000000ffff0b7224 */ /* 0x000fce00078e003d */
.L_x_40:
[----:B------:R-:W-:Y:S05]  /*0f80*/  BSYNC.RECONVERGENT B1 ;  /* 0x0000000000017941 */ /* 0x000fea0003800200 */
.L_x_39:
[----:B------:R-:W0:Y:S01]  /*0f90*/  S2R R51, SR_CgaCtaId ;  /* 0x0000000000337919 */ /* 0x000e220000008800 */
[----:B------:R-:W-:Y:S01]  /*0fa0*/  MOV R0, 0x400 ;  /* 0x0000040000007802 */ /* 0x000fe20000000f00 */
[-C--:B------:R-:W-:Y:S02]  /*0fb0*/  DFMA R28, R36, R10.reuse, R28 ;  /* 0x0000000a241c722b */ /* 0x080fe4000000001c */
[-C--:B------:R-:W-:Y:S02]  /*0fc0*/  DFMA R26, R34, R10.reuse, R26 ;  /* 0x0000000a221a722b */ /* 0x080fe4000000001a */
[----:B------:R-:W-:Y:S02]  /*0fd0*/  DFMA R24, R38, R10, R24 ;  /* 0x0000000a2618722b */ /* 0x000fe40000000018 */
[----:B------:R-:W-:Y:S02]  /*0fe0*/  DADD R32, R32, R44 ;  /* 0x0000000020207229 */ /* 0x000fe4000000002c */
[----:B------:R-:W-:Y:S01]  /*0ff0*/  DADD R30, R30, -R42 ;  /* 0x000000001e1e7229 */ /* 0x000fe2000000082a */
[----:B0-----:R-:W-:Y:S01]  /*1000*/  LEA R2, R51, R0, 0x18 ;  /* 0x0000000033027211 */ /* 0x001fe200078ec0ff */
[----:B------:R-:W-:-:S04]  /*1010*/  VIADD R0, R0, 0x300 ;  /* 0x0000030000007836 */ /* 0x000fc80000000000 */
[----:B------:R-:W-:Y:S01]  /*1020*/  IMAD R55, R53, 0x18, R2 ;  /* 0x0000001835377824 */ /* 0x000fe200078e0202 */
[----:B------:R-:W-:-:S04]  /*1030*/  LEA R0, R51, R0, 0x18 ;  /* 0x0000000033007211 */ /* 0x000fc800078ec0ff */
[----:B------:R-:W0:Y:S01]  /*1040*/  LDS.64 R46, [R55] ;  /* 0x00000000372e7984 */ /* 0x000e220000000a00 */
[----:B------:R-:W-:-:S03]  /*1050*/  IMAD R57, R53, 0x10, R0 ;  /* 0x0000001035397824 */ /* 0x000fc600078e0200 */
[----:B------:R-:W1:Y:S04]  /*1060*/  LDS.64 R48, [R55+0x8] ;  /* 0x0000080037307984 */ /* 0x000e680000000a00 */
[----:B------:R-:W2:Y:S01]  /*1070*/  LDS.64 R40, [R55+0x10] ;  /* 0x0000100037287984 */ /* 0x000ea20000000a00 */
[-C--:B0-----:R-:W-:Y:S02]  /*1080*/  DFMA R46, R36, -R10.reuse, R46 ;  /* 0x8000000a242e722b */ /* 0x081fe4000000002e */
[----:B-1----:R-:W-:-:S05]  /*1090*/  DFMA R48, R34, -R10, R48 ;  /* 0x8000000a2230722b */ /* 0x002fca0000000030 */
[----:B------:R-:W-:Y:S01]  /*10a0*/  STS.64 [R55], R46 ;  /* 0x0000002e37007388 */ /* 0x000fe20000000a00 */
[----:B--2---:R-:W-:-:S03]  /*10b0*/  DFMA R40, R38, -R10, R40 ;  /* 0x8000000a2628722b */ /* 0x004fc60000000028 */
[----:B------:R-:W-:Y:S04]  /*10c0*/  STS.64 [R55+0x8], R48 ;  /* 0x0000083037007388 */ /* 0x000fe80000000a00 */
[----:B------:R-:W-:Y:S04]  /*10d0*/  STS.64 [R55+0x10], R40 ;  /* 0x0000102837007388 */ /* 0x000fe80000000a00 */
[----:B------:R-:W0:Y:S04]  /*10e0*/  LDS.64 R50, [R57] ;  /* 0x0000000039327984 */ /* 0x000e280000000a00 */
[----:B---3--:R-:W1:Y:S01]  /*10f0*/  LDS.64 R52, [R57+0x8] ;  /* 0x0000080039347984 */ /* 0x008e620000000a00 */
[----:B0-----:R-:W-:-:S02]  /*1100*/  DADD R50, R44, R50 ;  /* 0x000000002c327229 */ /* 0x001fc40000000032 */
[----:B-1----:R-:W-:-:S05]  /*1110*/  DADD R52, -R42, R52 ;  /* 0x000000002a347229 */ /* 0x002fca0000000134 */
[----:B------:R0:W-:Y:S04]  /*1120*/  STS.64 [R57], R50 ;  /* 0x0000003239007388 */ /* 0x0001e80000000a00 */
[----:B------:R0:W-:Y:S02]  /*1130*/  STS.64 [R57+0x8], R52 ;  /* 0x0000083439007388 */ /* 0x0001e40000000a00 */
.L_x_36:
[----:B------:R-:W-:Y:S05]  /*1140*/  BSYNC.RECONVERGENT B0 ;  /* 0x0000000000007941 */ /* 0x000fea0003800200 */
.L_x_35:
[----:B------:R-:W-:Y:S01]  /*1150*/  IADD3 R8, PT, PT, R8, 0x2, RZ ;  /* 0x0000000208087810 */ /* 0x000fe20007ffe0ff */
[----:B------:R-:W-:Y:S06]  /*1160*/  BRA.U UP0, `(.L_x_41) ;  /* 0xfffffff100ac7547 */ /* 0x000fec000b83ffff */
[----:B------:R-:W-:Y:S01]  /*1170*/  BAR.SYNC.DEFER_BLOCKING 0x0 ;  /* 0x0000000000007b1d */ /* 0x000fe20000010000 */
[----:B-1----:R-:W-:Y:S02]  /*1180*/  IMAD R37, R5, 0x3, RZ ;  /* 0x0000000305257824 */ /* 0x002fe400078e02ff */
[----:B------:R-:W-:-:S05]  /*1190*/  IMAD R7, R6, 0x3, RZ ;  /* 0x0000000306077824 */ /* 0x000fca00078e02ff */
[----:B------:R-:W1:Y:S08]  /*11a0*/  LDC.64 R18, c[0x0][0x388] ;  /* 0x0000e200ff127b82 */ /* 0x000e700000000a00 */
[----:B0-----:R-:W0:Y:S08]  /*11b0*/  LDC.64 R20, c[0x0][0x398] ;  /* 0x0000e600ff147b82 */ /* 0x001e300000000a00 */
[----:B------:R-:W5:Y:S01]  /*11c0*/  LDC.64 R22, c[0x0][0x390] ;  /* 0x0000e400ff167b82 */ /* 0x000f620000000a00 */
[----:B------:R-:W2:Y:S04]  /*11d0*/  LDS.64 R12, [R4] ;  /* 0x00000000040c7984 */ /* 0x000ea80000000a00 */
[----:B------:R-:W3:Y:S03]  /*11e0*/  LDS.64 R14, [R4+0x8] ;  /* 0x00000800040e7984 */ /* 0x000ee60000000a00 */
[----:B------:R-:W4:Y:S01]  /*11f0*/  LDC.64 R34, c[0x0][0x3a0] ;  /* 0x0000e800ff227b82 */ /* 0x000f220000000a00 */
[----:B-1----:R-:W-:Y:S01]  /*1200*/  IMAD.WIDE R18, R37, 0x8, R18 ;  /* 0x0000000825127825 */ /* 0x002fe200078e0212 */
[----:B------:R-:W1:Y:S04]  /*1210*/  LDS.64 R16, [R4+0x10] ;  /* 0x0000100004107984 */ /* 0x000e680000000a00 */
[----:B------:R-:W1:Y:S01]  /*1220*/  LDS.128 R8, [R3] ;  /* 0x0000000003087984 */ /* 0x000e620000000c00 */
[----:B0-----:R-:W-:-:S03]  /*1230*/  IMAD.WIDE R20, R7, 0x8, R20 ;  /* 0x0000000807147825 */ /* 0x001fc600078e0214 */
[----:B------:R-:W-:Y:S01]  /*1240*/  STG.E.64 desc[UR6][R18.64], R28 ;  /* 0x0000001c12007986 */ /* 0x000fe2000c101b06 */
[----:B------:R-:W-:Y:S02]  /*1250*/  IMAD.SHL.U32 R7, R5, 0x2, RZ ;  /* 0x0000000205077824 */ /* 0x000fe400078e00ff */
[----:B------:R-:W-:Y:S02]  /*1260*/  IMAD.SHL.U32 R5, R6, 0x2, RZ ;  /* 0x0000000206057824 */ /* 0x000fe400078e00ff */
[----:B-----5:R-:W-:-:S04]  /*1270*/  IMAD.WIDE R22, R7, 0x8, R22 ;  /* 0x0000000807167825 */ /* 0x020fc800078e0216 */
[----:B----4-:R-:W-:Y:S01]  /*1280*/  IMAD.WIDE R34, R5, 0x8, R34 ;  /* 0x0000000805227825 */ /* 0x010fe200078e0222 */
[----:B--2---:R-:W-:Y:S04]  /*1290*/  STG.E.64 desc[UR6][R20.64], R12 ;  /* 0x0000000c14007986 */ /* 0x004fe8000c101b06 */
[----:B------:R-:W-:Y:S04]  /*12a0*/  STG.E.64 desc[UR6][R18.64+0x8], R26 ;  /* 0x0000081a12007986 */ /* 0x000fe8000c101b06 */
[----:B---3--:R-:W-:Y:S04]  /*12b0*/  STG.E.64 desc[UR6][R20.64+0x8], R14 ;  /* 0x0000080e14007986 */ /* 0x008fe8000c101b06 */
[----:B------:R-:W-:Y:S04]  /*12c0*/  STG.E.64 desc[UR6][R18.64+0x10], R24 ;  /* 0x0000101812007986 */ /* 0x000fe8000c101b06 */
[----:B-1----:R-:W-:Y:S04]  /*12d0*/  STG.E.64 desc[UR6][R20.64+0x10], R16 ;  /* 0x0000101014007986 */ /* 0x002fe8000c101b06 */
[----:B------:R-:W-:Y:S04]  /*12e0*/  STG.E.64 desc[UR6][R22.64], R32 ;  /* 0x0000002016007986 */ /* 0x000fe8000c101b06 */
[----:B------:R-:W-:Y:S04]  /*12f0*/  STG.E.64 desc[UR6][R34.64], R8 ;  /* 0x0000000822007986 */ /* 0x000fe8000c101b06 */
[----:B------:R-:W-:Y:S04]  /*1300*/  STG.E.64 desc[UR6][R22.64+0x8], R30 ;  /* 0x0000081e16007986 */ /* 0x000fe8000c101b06 */
[----:B------:R-:W-:Y:S01]  /*1310*/  STG.E.64 desc[UR6][R34.64+0x8], R10 ;  /* 0x0000080a22007986 */ /* 0x000fe2000c101b06 */
[----:B------:R-:W-:Y:S05]  /*1320*/  EXIT ;  /* 0x000000000000794d */ /* 0x000fea0003800000 */
        .weak           $__internal_1_$__cuda_sm20_div_rn_f64_full
        .type           $__internal_1_$__cuda_sm20_div_rn_f64_full,@function
        .size           $__internal_1_$__cuda_sm20_div_rn_f64_full,(.L_x_103 - $__internal_1_$__cuda_sm20_div_rn_f64_full)
$__internal_1_$__cuda_sm20_div_rn_f64_full:
[C---:B------:R-:W-:Y:S01]  /*1330*/  FSETP.GEU.AND P0, PT, |R49|.reuse, 1.469367938527859385e-39, PT ;  /* 0x001000003100780b */ /* 0x040fe20003f0e200 */
[----:B------:R-:W-:Y:S01]  /*1340*/  IMAD.MOV.U32 R56, RZ, RZ, 0x1 ;  /* 0x00000001ff387424 */ /* 0x000fe200078e00ff */
[----:B------:R-:W-:Y:S01]  /*1350*/  LOP3.LUT R46, R49, 0x800fffff, RZ, 0xc0, !PT ;  /* 0x800fffff312e7812 */ /* 0x000fe200078ec0ff */
[----:B------:R-:W-:Y:S01]  /*1360*/  IMAD.MOV.U32 R58, RZ, RZ, R0 ;  /* 0x000000ffff3a7224 */ /* 0x000fe200078e0000 */
[----:B------:R-:W-:Y:S01]  /*1370*/  MOV R59, R11 ;  /* 0x0000000b003b7202 */ /* 0x000fe20000000f00 */
[----:B------:R-:W-:Y:S01]  /*1380*/  IMAD.MOV.U32 R0, RZ, RZ, 0x1ca00000 ;  /* 0x1ca00000ff007424 */ /* 0x000fe200078e00ff */
[----:B------:R-:W-:Y:S01]  /*1390*/  LOP3.LUT R47, R46, 0x3ff00000, RZ, 0xfc, !PT ;  /* 0x3ff000002e2f7812 */ /* 0x000fe200078efcff */
[----:B------:R-:W-:Y:S01]  /*13a0*/  IMAD.MOV.U32 R46, RZ, RZ, R48 ;  /* 0x000000ffff2e7224 */ /* 0x000fe200078e0030 */
[C---:B------:R-:W-:Y:S01]  /*13b0*/  FSETP.GEU.AND P2, PT, |R59|.reuse, 1.469367938527859385e-39, PT ;  /* 0x001000003b00780b */ /* 0x040fe20003f4e200 */
[----:B------:R-:W-:Y:S01]  /*13c0*/  BSSY.RECONVERGENT B2, `(.L_x_42) ;  /* 0x0000050000027945 */ /* 0x000fe20003800200 */
[----:B------:R-:W-:-:S02]  /*13d0*/  LOP3.LUT R2, R59, 0x7ff00000, RZ, 0xc0, !PT ;  /* 0x7ff000003b027812 */ /* 0x000fc400078ec0ff */
[----:B------:R-:W-:Y:S01]  /*13e0*/  LOP3.LUT R11, R49, 0x7ff00000, RZ, 0xc0, !PT ;  /* 0x7ff00000310b7812 */ /* 0x000fe200078ec0ff */
[----:B------:R-:W-:-:S03]  /*13f0*/  @!P0 DMUL R46, R48, 8.98846567431157953865e+307 ;  /* 0x7fe00000302e8828 */ /* 0x000fc60000000000 */
[----:B------:R-:W-:-:S03]  /*1400*/  ISETP.GE.U32.AND P1, PT, R2, R11, PT ;  /* 0x0000000b0200720c */ /* 0x000fc60003f26070 */
[----:B------:R-:W0:Y:S01]  /*1410*/  MUFU.RCP64H R57, R47 ;  /* 0x0000002f00397308 */ /* 0x000e220000001800 */
[----:B------:R-:W-:Y:S02]  /*1420*/  SEL R50, R0, 0x63400000, !P1 ;  /* 0x6340000000327807 */ /* 0x000fe40004800000 */
[----:B------:R-:W-:Y:S02]  /*1430*/  @!P2 LOP3.LUT R51, R49, 0x7ff00000, RZ, 0xc0, !PT ;  /* 0x7ff000003133a812 */ /* 0x000fe400078ec0ff */
[----:B------:R-:W-:Y:S02]  /*1440*/  @!P0 LOP3.LUT R11, R47, 0x7ff00000, RZ, 0xc0, !PT ;  /* 0x7ff000002f0b8812 */ /* 0x000fe400078ec0ff */
[----:B------:R-:W-:-:S04]  /*1450*/  @!P2 ISETP.GE.U32.AND P3, PT, R2, R51, PT ;  /* 0x000000330200a20c */ /* 0x000fc80003f66070 */
[----:B------:R-:W-:-:S04]  /*1460*/  @!P2 SEL R51, R0, 0x63400000, !P3 ;  /* 0x634000000033a807 */ /* 0x000fc80005800000 */
[----:B------:R-:W-:Y:S01]  /*1470*/  @!P2 LOP3.LUT R51, R51, 0x80000000, R59, 0xf8, !PT ;  /* 0x800000003333a812 */ /* 0x000fe200078ef83b */
[----:B0-----:R-:W-:-:S03]  /*1480*/  DFMA R54, R56, -R46, 1 ;  /* 0x3ff000003836742b */ /* 0x001fc6000000082e */
[----:B------:R-:W-:-:S05]  /*1490*/  @!P2 LOP3.LUT R51, R51, 0x100000, RZ, 0xfc, !PT ;  /* 0x001000003333a812 */ /* 0x000fca00078efcff */
[----:B------:R-:W-:-:S08]  /*14a0*/  DFMA R54, R54, R54, R54 ;  /* 0x000000363636722b */ /* 0x000fd00000000036 */
[----:B------:R-:W-:Y:S01]  /*14b0*/  DFMA R56, R56, R54, R56 ;  /* 0x000000363838722b */ /* 0x000fe20000000038 */
[----:B------:R-:W-:Y:S01]  /*14c0*/  LOP3.LUT R55, R50, 0x800fffff, R59, 0xf8, !PT ;  /* 0x800fffff32377812 */ /* 0x000fe200078ef83b */
[----:B------:R-:W-:Y:S02]  /*14d0*/  IMAD.MOV.U32 R54, RZ, RZ, R58 ;  /* 0x000000ffff367224 */ /* 0x000fe400078e003a */
[----:B------:R-:W-:-:S04]  /*14e0*/  @!P2 IMAD.MOV.U32 R50, RZ, RZ, RZ ;  /* 0x000000ffff32a224 */ /* 0x000fc800078e00ff */
[----:B------:R-:W-:Y:S02]  /*14f0*/  DFMA R60, R56, -R46, 1 ;  /* 0x3ff00000383c742b */ /* 0x000fe4000000082e */
[----:B------:R-:W-:-:S06]  /*1500*/  @!P2 DFMA R54, R54, 2, -R50 ;  /* 0x400000003636a82b */ /* 0x000fcc0000000832 */
[----:B------:R-:W-:-:S08]  /*1510*/  DFMA R60, R56, R60, R56 ;  /* 0x0000003c383c722b */ /* 0x000fd00000000038 */
[----:B------:R-:W-:-:S08]  /*1520*/  DMUL R50, R60, R54 ;  /* 0x000000363c327228 */ /* 0x000fd00000000000 */
[----:B------:R-:W-:-:S08]  /*1530*/  DFMA R56, R50, -R46, R54 ;  /* 0x8000002e3238722b */ /* 0x000fd00000000036 */
[----:B------:R-:W-:Y:S01]  /*1540*/  DFMA R56, R60, R56, R50 ;  /* 0x000000383c38722b */ /* 0x000fe20000000032 */
[----:B------:R-:W-:Y:S02]  /*1550*/  MOV R50, R2 ;  /* 0x0000000200327202 */ /* 0x000fe40000000f00 */
        /* <DEDUP_REMOVED lines=9> */
[----:B------:R-:W-:Y:S02]  /*15f0*/  VIMNMX R50, PT, PT, R50, 0x46a00000, PT ;  /* 0x46a0000032327848 */ /* 0x000fe40003fe0100 */
[----:B------:R-:W-:-:S05]  /*1600*/  SEL R11, R0, 0x63400000, !P0 ;  /* 0x63400000000b7807 */ /* 0x000fca0004000000 */
[----:B------:R-:W-:Y:S01]  /*1610*/  IMAD.IADD R11, R50, 0x1, -R11 ;  /* 0x00000001320b7824 */ /* 0x000fe200078e0a0b */
[----:B------:R-:W-:-:S03]  /*1620*/  MOV R50, RZ ;  /* 0x000000ff00327202 */ /* 0x000fc60000000f00 */
        /* <DEDUP_REMOVED lines=11> */
[----:B------:R-:W-:Y:S01]  /*16e0*/  IADD3 R11, PT, PT, -R11, -0x43300000, RZ ;  /* 0xbcd000000b0b7810 */ /* 0x000fe20007ffe1ff */
[----:B------:R-:W-:-:S06]  /*16f0*/  IMAD.MOV.U32 R46, RZ, RZ, RZ ;  /* 0x000000ffff2e7224 */ /* 0x000fcc00078e00ff */
[----:B------:R-:W-:Y:S02]  /*1700*/  DFMA R46, R60, -R46, R56 ;  /* 0x8000002e3c2e722b */ /* 0x000fe40000000038 */
[----:B------:R-:W-:-:S08]  /*1710*/  DMUL.RP R56, R56, R50 ;  /* 0x0000003238387228 */ /* 0x000fd00000008000 */
[----:B------:R-:W-:Y:S02]  /*1720*/  FSETP.NEU.AND P0, PT, |R47|, R11, PT ;  /* 0x0000000b2f00720b */ /* 0x000fe40003f0d200 */
[----:B------:R-:W-:Y:S02]  /*1730*/  LOP3.LUT R11, R57, R48, RZ, 0x3c, !PT ;  /* 0x00000030390b7212 */ /* 0x000fe400078e3cff */
[----:B------:R-:W-:Y:S02]  /*1740*/  FSEL R60, R56, R60, !P0 ;  /* 0x0000003c383c7208 */ /* 0x000fe40004000000 */
[----:B------:R-:W-:Y:S01]  /*1750*/  FSEL R61, R11, R61, !P0 ;  /* 0x0000003d0b3d7208 */ /* 0x000fe20004000000 */
[----:B------:R-:W-:Y:S06]  /*1760*/  BRA `(.L_x_44) ;  /* 0x0000000000547947 */ /* 0x000fec0003800000 */
.L_x_43:
[----:B------:R-:W-:-:S14]  /*1770*/  DSETP.NAN.AND P0, PT, R58, R58, PT ;  /* 0x0000003a3a00722a */ /* 0x000fdc0003f08000 */
[----:B------:R-:W-:Y:S05]  /*1780*/  @P0 BRA `(.L_x_45) ;  /* 0x0000000000440947 */ /* 0x000fea0003800000 */
[----:B------:R-:W-:-:S14]  /*1790*/  DSETP.NAN.AND P0, PT, R48, R48, PT ;  /* 0x000000303000722a */ /* 0x000fdc0003f08000 */
[----:B------:R-:W-:Y:S05]  /*17a0*/  @P0 BRA `(.L_x_46) ;  /* 0x0000000000300947 */ /* 0x000fea0003800000 */
[----:B------:R-:W-:Y:S01]  /*17b0*/  ISETP.NE.AND P0, PT, R50, R11, PT ;  /* 0x0000000b3200720c */ /* 0x000fe20003f05270 */
[----:B------:R-:W-:Y:S01]  /*17c0*/  IMAD.MOV.U32 R60, RZ, RZ, 0x0 ;  /* 0x00000000ff3c7424 */ /* 0x000fe200078e00ff */
[----:B------:R-:W-:-:S11]  /*17d0*/  MOV R61, 0xfff80000 ;  /* 0xfff80000003d7802 */ /* 0x000fd60000000f00 */
        /* <DEDUP_REMOVED lines=9> */
.L_x_46:
[----:B------:R-:W-:Y:S02]  /*1870*/  LOP3.LUT R61, R49, 0x80000, RZ, 0xfc, !PT ;  /* 0x00080000313d7812 */ /* 0x000fe400078efcff */
[----:B------:R-:W-:Y:S01]  /*1880*/  MOV R60, R48 ;  /* 0x00000030003c7202 */ /* 0x000fe20000000f00 */
[----:B------:R-:W-:Y:S06]  /*1890*/  BRA `(.L_x_44) ;  /* 0x0000000000087947 */ /* 0x000fec0003800000 */
.L_x_45:
[----:B------:R-:W-:Y:S01]  /*18a0*/  LOP3.LUT R61, R59, 0x80000, RZ, 0xfc, !PT ;  /* 0x000800003b3d7812 */ /* 0x000fe200078efcff */
[----:B------:R-:W-:-:S07]  /*18b0*/  IMAD.MOV.U32 R60, RZ, RZ, R58 ;  /* 0x000000ffff3c7224 */ /* 0x000fce00078e003a */
.L_x_44:
[----:B------:R-:W-:Y:S05]  /*18c0*/  BSYNC.RECONVERGENT B2 ;  /* 0x0000000000027941 */ /* 0x000fea0003800200 */
.L_x_42:
[----:B------:R-:W-:-:S04]  /*18d0*/  IMAD.MOV.U32 R11, RZ, RZ, 0x0 ;  /* 0x00000000ff0b7424 */ /* 0x000fc800078e00ff */
[----:B------:R-:W-:Y:S05]  /*18e0*/  RET.REL.NODEC R10 `(_Z15up_forces_gpu_3PdS_S_S_S_) ;  /* 0xffffffe40ac47950 */ /* 0x000fea0003c3ffff */
.L_x_47:
        /* <DEDUP_REMOVED lines=9> */
.L_x_103:


//--------------------- .text._Z12summer_gpu_3PdS_S_S_ --------------------------
	.section	.text._Z12summer_gpu_3PdS_S_S_,"ax",@progbits
	.align	128
        .global         _Z12summer_gpu_3PdS_S_S_
        .type           _Z12summer_gpu_3PdS_S_S_,@function
        .size           _Z12summer_gpu_3PdS_S_S_,(.L_x_109 - _Z12summer_gpu_3PdS_S_S_)
        .other          _Z12summer_gpu_3PdS_S_S_,@"STO_CUDA_ENTRY STV_DEFAULT"
_Z12summer_gpu_3PdS_S_S_:
.text._Z12summer_gpu_3PdS_S_S_:
[----:B------:R-:W-:Y:S01]  /*0000*/  LDC R1, c[0x0][0x37c] ;  /* 0x0000df00ff017b82 */ /* 0x000fe20000000800 */
[----:B------:R-:W0:Y:S07]  /*0010*/  S2R R11, SR_TID.X ;  /* 0x00000000000b7919 */ /* 0x000e2e0000002100 */
[----:B------:R-:W0:Y:S01]  /*0020*/  S2UR UR4, SR_CTAID.X ;  /* 0x00000000000479c3 */ /* 0x000e220000002500 */
[----:B------:R-:W1:Y:S07]  /*0030*/  LDCU.64 UR6, c[0x0][0x358] ;  /* 0x00006b00ff0677ac */ /* 0x000e6e0008000a00 */
[----:B------:R-:W0:Y:S08]  /*0040*/  LDC R10, c[0x0][0x360] ;  /* 0x0000d800ff0a7b82 */ /* 0x000e300000000800 */
[----:B------:R-:W2:Y:S08]  /*0050*/  LDC.64 R2, c[0x0][0x390] ;  /* 0x0000e400ff027b82 */ /* 0x000eb00000000a00 */
[----:B------:R-:W3:Y:S08]  /*0060*/  LDC.64 R4, c[0x0][0x398] ;  /* 0x0000e600ff047b82 */ /* 0x000ef00000000a00 */
[----:B------:R-:W4:Y:S01]  /*0070*/  LDC.64 R6, c[0x0][0x380] ;  /* 0x0000e000ff067b82 */ /* 0x000f220000000a00 */
[----:B0-----:R-:W-:-:S02]  /*0080*/  IMAD R0, R10, UR4, R11 ;  /* 0x000000040a007c24 */ /* 0x001fc4000f8e020b */
[----:B------:R-:W-:Y:S01]  /*0090*/  IMAD R10, R10, UR4, R11 ;  /* 0x000000040a0a7c24 */ /* 0x000fe2000f8e020b */
[----:B------:R-:W-:Y:S02]  /*00a0*/  UMOV UR4, 0xa20 ;  /* 0x00000a2000047882 */ /* 0x000fe40000000000 */
[----:B------:R-:W-:Y:S02]  /*00b0*/  SHF.L.U32 R21, R0, 0x1, RZ ;  /* 0x0000000100157819 */ /* 0x000fe400000006ff */
[----:B------:R-:W0:Y:S01]  /*00c0*/  LDC.64 R8, c[0x0][0x388] ;  /* 0x0000e200ff087b82 */ /* 0x000e220000000a00 */
[C---:B------:R-:W-:Y:S02]  /*00d0*/  LEA R17, R10.reuse, R10, 0x1 ;  /* 0x0000000a0a117211 */ /* 0x040fe400078e08ff */
[----:B------:R-:W-:Y:S02]  /*00e0*/  SHF.L.U32 R11, R10, 0x1, RZ ;  /* 0x000000010a0b7819 */ /* 0x000fe400000006ff */
[----:B------:R-:W-:Y:S01]  /*00f0*/  LEA R0, R0, R0, 0x1 ;  /* 0x0000000000007211 */ /* 0x000fe200078e08ff */
[----:B--2---:R-:W-:-:S04]  /*0100*/  IMAD.WIDE R12, R17, 0x8, R2 ;  /* 0x00000008110c7825 */ /* 0x004fc800078e0202 */
[----:B---3--:R-:W-:-:S04]  /*0110*/  IMAD.WIDE R14, R21, 0x8, R4 ;  /* 0x00000008150e7825 */ /* 0x008fc800078e0204 */
[----:B----4-:R-:W-:-:S04]  /*0120*/  IMAD.WIDE R16, R17, 0x8, R6 ;  /* 0x0000000811107825 */ /* 0x010fc800078e0206 */
[----:B01----:R-:W-:-:S07]  /*0130*/  IMAD.WIDE R10, R11, 0x8, R8 ;  /* 0x000000080b0a7825 */ /* 0x003fce00078e0208 */
.L_x_48:
[----:B------:R-:W-:Y:S01]  /*0140*/  IADD3 R27, PT, PT, R0, 0xa20, RZ ;  /* 0x00000a20001b7810 */ /* 0x000fe20007ffe0ff */
[----:B------:R-:W2:Y:S04]  /*0150*/  LDG.E.64 R24, desc[UR6][R16.64] ;  /* 0x0000000610187981 */ /* 0x000ea8000c1e1b00 */
[----:B-1----:R-:W-:-:S05]  /*0160*/  IMAD.WIDE R18, R27, 0x8, R6 ;  /* 0x000000081b127825 */ /* 0x002fca00078e0206 */
[----:B------:R-:W2:Y:S02]  /*0170*/  LDG.E.64 R22, desc[UR6][R18.64] ;  /* 0x0000000612167981 */ /* 0x000ea4000c1e1b00 */
[----:B--2---:R-:W-:Y:S01]  /*0180*/  DADD R24, R22, R24 ;  /* 0x0000000016187229 */ /* 0x004fe20000000018 */
[----:B------:R-:W-:-:S06]  /*0190*/  IMAD.WIDE R22, R27, 0x8, R2 ;  /* 0x000000081b167825 */ /* 0x000fcc00078e0202 */
[----:B------:R0:W-:Y:S04]  /*01a0*/  STG.E.64 desc[UR6][R16.64], R24 ;  /* 0x0000001810007986 */ /* 0x0001e8000c101b06 */
[----:B------:R-:W2:Y:S04]  /*01b0*/  LDG.E.64 R26, desc[UR6][R22.64] ;  /* 0x00000006161a7981 */ /* 0x000ea8000c1e1b00 */
[----:B------:R-:W2:Y:S02]  /*01c0*/  LDG.E.64 R28, desc[UR6][R12.64] ;  /* 0x000000060c1c7981 */ /* 0x000ea4000c1e1b00 */
[----:B--2---:R-:W-:-:S07]  /*01d0*/  DADD R26, R26, R28 ;  /* 0x000000001a1a7229 */ /* 0x004fce000000001c */
[----:B------:R1:W-:Y:S04]  /*01e0*/  STG.E.64 desc[UR6][R12.64], R26 ;  /* 0x0000001a0c007986 */ /* 0x0003e8000c101b06 */
[----:B------:R-:W2:Y:S04]  /*01f0*/  LDG.E.64 R28, desc[UR6][R18.64+0x8] ;  /* 0x00000806121c7981 */ /* 0x000ea8000c1e1b00 */
[----:B------:R-:W2:Y:S02]  /*0200*/  LDG.E.64 R30, desc[UR6][R16.64+0x8] ;  /* 0x00000806101e7981 */ /* 0x000ea4000c1e1b00 */
[----:B--2---:R-:W-:-:S07]  /*0210*/  DADD R28, R28, R30 ;  /* 0x000000001c1c7229 */ /* 0x004fce000000001e */
[----:B------:R2:W-:Y:S04]  /*0220*/  STG.E.64 desc[UR6][R16.64+0x8], R28 ;  /* 0x0000081c10007986 */ /* 0x0005e8000c101b06 */
[----:B------:R-:W3:Y:S04]  /*0230*/  LDG.E.64 R30, desc[UR6][R22.64+0x8] ;  /* 0x00000806161e7981 */ /* 0x000ee8000c1e1b00 */
[----:B------:R-:W3:Y:S02]  /*0240*/  LDG.E.64 R32, desc[UR6][R12.64+0x8] ;  /* 0x000008060c207981 */ /* 0x000ee4000c1e1b00 */
[----:B---3--:R-:W-:-:S07]  /*0250*/  DADD R30, R30, R32 ;  /* 0x000000001e1e7229 */ /* 0x008fce0000000020 */
[----:B------:R3:W-:Y:S04]  /*0260*/  STG.E.64 desc[UR6][R12.64+0x8], R30 ;  /* 0x0000081e0c007986 */ /* 0x0007e8000c101b06 */
[----:B0-----:R-:W4:Y:S04]  /*0270*/  LDG.E.64 R24, desc[UR6][R18.64+0x10] ;  /* 0x0000100612187981 */ /* 0x001f28000c1e1b00 */
[----:B------:R-:W4:Y:S02]  /*0280*/  LDG.E.64 R32, desc[UR6][R16.64+0x10] ;  /* 0x0000100610207981 */ /* 0x000f24000c1e1b00 */
[----:B----4-:R-:W-:-:S07]  /*0290*/  DADD R32, R24, R32 ;  /* 0x0000000018207229 */ /* 0x010fce0000000020 */
[----:B------:R0:W-:Y:S04]  /*02a0*/  STG.E.64 desc[UR6][R16.64+0x10], R32 ;  /* 0x0000102010007986 */ /* 0x0001e8000c101b06 */
[----:B------:R-:W2:Y:S04]  /*02b0*/  LDG.E.64 R24, desc[UR6][R22.64+0x10] ;  /* 0x0000100616187981 */ /* 0x000ea8000c1e1b00 */
[----:B-1----:R-:W2:Y:S01]  /*02c0*/  LDG.E.64 R26, desc[UR6][R12.64+0x10] ;  /* 0x000010060c1a7981 */ /* 0x002ea2000c1e1b00 */
[----:B------:R-:W-:Y:S01]  /*02d0*/  IADD3 R35, PT, PT, R21, 0x6c0, RZ ;  /* 0x000006c015237810 */ /* 0x000fe20007ffe0ff */
[----:B--2---:R-:W-:-:S04]  /*02e0*/  DADD R28, R24, R26 ;  /* 0x00000000181c7229 */ /* 0x004fc8000000001a */
[----:B------:R-:W-:-:S03]  /*02f0*/  IMAD.WIDE R24, R35, 0x8, R8 ;  /* 0x0000000823187825 */ /* 0x000fc600078e0208 */
[----:B------:R1:W-:Y:S04]  /*0300*/  STG.E.64 desc[UR6][R12.64+0x10], R28 ;  /* 0x0000101c0c007986 */ /* 0x0003e8000c101b06 */
[----:B---3--:R-:W2:Y:S04]  /*0310*/  LDG.E.64 R30, desc[UR6][R10.64] ;  /* 0x000000060a1e7981 */ /* 0x008ea8000c1e1b00 */
[----:B------:R-:W2:Y:S02]  /*0320*/  LDG.E.64 R26, desc[UR6][R24.64] ;  /* 0x00000006181a7981 */ /* 0x000ea4000c1e1b00 */
[----:B--2---:R-:W-:Y:S01]  /*0330*/  DADD R30, R26, R30 ;  /* 0x000000001a1e7229 */ /* 0x004fe2000000001e */
[----:B------:R-:W-:-:S06]  /*0340*/  IMAD.WIDE R26, R35, 0x8, R4 ;  /* 0x00000008231a7825 */ /* 0x000fcc00078e0204 */
[----:B------:R2:W-:Y:S04]  /*0350*/  STG.E.64 desc[UR6][R10.64], R30 ;  /* 0x0000001e0a007986 */ /* 0x0005e8000c101b06 */
[----:B0-----:R-:W3:Y:S04]  /*0360*/  LDG.E.64 R32, desc[UR6][R26.64] ;  /* 0x000000061a207981 */ /* 0x001ee8000c1e1b00 */
[----:B------:R-:W3:Y:S02]  /*0370*/  LDG.E.64 R34, desc[UR6][R14.64] ;  /* 0x000000060e227981 */ /* 0x000ee4000c1e1b00 */
[----:B---3--:R-:W-:-:S07]  /*0380*/  DADD R32, R32, R34 ;  /* 0x0000000020207229 */ /* 0x008fce0000000022 */
[----:B------:R0:W-:Y:S04]  /*0390*/  STG.E.64 desc[UR6][R14.64], R32 ;  /* 0x000000200e007986 */ /* 0x0001e8000c101b06 */
[----:B------:R-:W3:Y:S04]  /*03a0*/  LDG.E.64 R34, desc[UR6][R24.64+0x8] ;  /* 0x0000080618227981 */ /* 0x000ee8000c1e1b00 */
[----:B-1----:R-:W3:Y:S02]  /*03b0*/  LDG.E.64 R28, desc[UR6][R10.64+0x8] ;  /* 0x000008060a1c7981 */ /* 0x002ee4000c1e1b00 */
[----:B---3--:R-:W-:-:S07]  /*03c0*/  DADD R28, R34, R28 ;  /* 0x00000000221c7229 */ /* 0x008fce000000001c */
[----:B------:R1:W-:Y:S04]  /*03d0*/  STG.E.64 desc[UR6][R10.64+0x8], R28 ;  /* 0x0000081c0a007986 */ /* 0x0003e8000c101b06 */
[----:B------:R-:W3:Y:S04]  /*03e0*/  LDG.E.64 R34, desc[UR6][R26.64+0x8] ;  /* 0x000008061a227981 */ /* 0x000ee8000c1e1b00 */
[----:B------:R-:W3:Y:S02]  /*03f0*/  LDG.E.64 R36, desc[UR6][R14.64+0x8] ;  /* 0x000008060e247981 */ /* 0x000ee4000c1e1b00 */
[----:B---3--:R-:W-:-:S07]  /*0400*/  DADD R34, R34, R36 ;  /* 0x0000000022227229 */ /* 0x008fce0000000024 */
[----:B------:R3:W-:Y:S04]  /*0410*/  STG.E.64 desc[UR6][R14.64+0x8], R34 ;  /* 0x000008220e007986 */ /* 0x0007e8000c101b06 */
[----:B--2---:R-:W2:Y:S04]  /*0420*/  LDG.E.64 R30, desc[UR6][R18.64+0x5100] ;  /* 0x00510006121e7981 */ /* 0x004ea8000c1e1b00 */
[----:B------:R-:W2:Y:S02]  /*0430*/  LDG.E.64 R36, desc[UR6][R16.64] ;  /* 0x0000000610247981 */ /* 0x000ea4000c1e1b00 */
[----:B--2---:R-:W-:-:S07]  /*0440*/  DADD R30, R30, R36 ;  /* 0x000000001e1e7229 */ /* 0x004fce0000000024 */
[----:B------:R2:W-:Y:S04]  /*0450*/  STG.E.64 desc[UR6][R16.64], R30 ;  /* 0x0000001e10007986 */ /* 0x0005e8000c101b06 */
[----:B0-----:R-:W4:Y:S04]  /*0460*/  LDG.E.64 R32, desc[UR6][R22.64+0x5100] ;  /* 0x0051000616207981 */ /* 0x001f28000c1e1b00 */
[----:B------:R-:W4:Y:S02]  /*0470*/  LDG.E.64 R36, desc[UR6][R12.64] ;  /* 0x000000060c247981 */ /* 0x000f24000c1e1b00 */
[----:B----4-:R-:W-:-:S07]  /*0480*/  DADD R32, R32, R36 ;  /* 0x0000000020207229 */ /* 0x010fce0000000024 */
[----:B------:R0:W-:Y:S04]  /*0490*/  STG.E.64 desc[UR6][R12.64], R32 ;  /* 0x000000200c007986 */ /* 0x0001e8000c101b06 */
[----:B-1----:R-:W4:Y:S04]  /*04a0*/  LDG.E.64 R28, desc[UR6][R18.64+0x5108] ;  /* 0x00510806121c7981 */ /* 0x002f28000c1e1b00 */
[----:B------:R-:W4:Y:S02]  /*04b0*/  LDG.E.64 R36, desc[UR6][R16.64+0x8] ;  /* 0x0000080610247981 */ /* 0x000f24000c1e1b00 */
[----:B----4-:R-:W-:-:S07]  /*04c0*/  DADD R28, R28, R36 ;  /* 0x000000001c1c7229 */ /* 0x010fce0000000024 */
[----:B------:R1:W-:Y:S04]  /*04d0*/  STG.E.64 desc[UR6][R16.64+0x8], R28 ;  /* 0x0000081c10007986 */ /* 0x0003e8000c101b06 */
[----:B---3--:R-:W3:Y:S04]  /*04e0*/  LDG.E.64 R34, desc[UR6][R22.64+0x5108] ;  /* 0x0051080616227981 */ /* 0x008ee8000c1e1b00 */
        /* <DEDUP_REMOVED lines=15> */
[----:B------:R-:W4:Y:S04]  /*05e0*/  LDG.E.64 R18, desc[UR6][R26.64+0x3600] ;  /* 0x003600061a127981 */ /* 0x000f28000c1e1b00 */
[----:B---3--:R-:W4:Y:S02]  /*05f0*/  LDG.E.64 R34, desc[UR6][R14.64] ;  /* 0x000000060e227981 */ /* 0x008f24000c1e1b00 */
[----:B----4-:R-:W-:-:S07]  /*0600*/  DADD R18, R18, R34 ;  /* 0x0000000012127229 */ /* 0x010fce0000000022 */
[----:B------:R1:W-:Y:S04]  /*0610*/  STG.E.64 desc[UR6][R14.64], R18 ;  /* 0x000000120e007986 */ /* 0x0003e8000c101b06 */
[----:B------:R-:W3:Y:S04]  /*0620*/  LDG.E.64 R22, desc[UR6][R24.64+0x3608] ;  /* 0x0036080618167981 */ /* 0x000ee8000c1e1b00 */
[----:B--2---:R-:W3:Y:S02]  /*0630*/  LDG.E.64 R30, desc[UR6][R10.64+0x8] ;  /* 0x000008060a1e7981 */ /* 0x004ee4000c1e1b00 */
[----:B---3--:R-:W-:-:S07]  /*0640*/  DADD R22, R22, R30 ;  /* 0x0000000016167229 */ /* 0x008fce000000001e */
[----:B------:R1:W-:Y:S04]  /*0650*/  STG.E.64 desc[UR6][R10.64+0x8], R22 ;  /* 0x000008160a007986 */ /* 0x0003e8000c101b06 */
[----:B------:R-:W2:Y:S04]  /*0660*/  LDG.E.64 R30, desc[UR6][R26.64+0x3608] ;  /* 0x003608061a1e7981 */ /* 0x000ea8000c1e1b00 */
[----:B0-----:R-:W2:Y:S01]  /*0670*/  LDG.E.64 R32, desc[UR6][R14.64+0x8] ;  /* 0x000008060e207981 */ /* 0x001ea2000c1e1b00 */
[----:B------:R-:W-:-:S04]  /*0680*/  UIADD3 UR4, UPT, UPT, UR4, 0x1440, URZ ;  /* 0x0000144004047890 */ /* 0x000fc8000fffe0ff */
[----:B------:R-:W-:Y:S01]  /*0690*/  UISETP.NE.AND UP0, UPT, UR4, 0x11160, UPT ;  /* 0x000111600400788c */ /* 0x000fe2000bf05270 */
[----:B------:R-:W-:Y:S02]  /*06a0*/  IADD3 R21, PT, PT, R21, 0xd80, RZ ;  /* 0x00000d8015157810 */ /* 0x000fe40007ffe0ff */
[----:B------:R-:W-:Y:S01]  /*06b0*/  IADD3 R0, PT, PT, R0, 0x1440, RZ ;  /* 0x0000144000007810 */ /* 0x000fe20007ffe0ff */
[----:B--2---:R-:W-:-:S07]  /*06c0*/  DADD R30, R30, R32 ;  /* 0x000000001e1e7229 */ /* 0x004fce0000000020 */
[----:B------:R1:W-:Y:S01]  /*06d0*/  STG.E.64 desc[UR6][R14.64+0x8], R30 ;  /* 0x0000081e0e007986 */ /* 0x0003e2000c101b06 */
[----:B------:R-:W-:Y:S05]  /*06e0*/  BRA.U UP0, `(.L_x_48) ;  /* 0xfffffff900947547 */ /* 0x000fea000b83ffff */
[----:B------:R-:W2:Y:S04]  /*06f0*/  LDG.E.64 R2, desc[UR6][R12.64] ;  /* 0x000000060c027981 */ /* 0x000ea8000c1e1b00 */
[----:B------:R-:W2:Y:S01]  /*0700*/  LDG.E.64 R4, desc[UR6][R16.64] ;  /* 0x0000000610047981 */ /* 0x000ea2000c1e1b00 */
[----:B------:R-:W-:Y:S01]  /*0710*/  UMOV UR4, 0x28f5c28f ;  /* 0x28f5c28f00047882 */ /* 0x000fe20000000000 */
[----:B------:R-:W-:Y:S02]  /*0720*/  UMOV UR5, 0x402c8f5c ;  /* 0x402c8f5c00057882 */ /* 0x000fe40000000000 */
[----:B------:R-:W3:Y:S04]  /*0730*/  LDG.E.64 R6, desc[UR6][R16.64+0x8] ;  /* 0x0000080610067981 */ /* 0x000ee8000c1e1b00 */
[----:B------:R-:W4:Y:S01]  /*0740*/  LDG.E.64 R8, desc[UR6][R16.64+0x10] ;  /* 0x0000100610087981 */ /* 0x000f22000c1e1b00 */
[----:B--2---:R-:W-:-:S08]  /*0750*/  DADD R2, R2, R4 ;  /* 0x0000000002027229 */ /* 0x004fd00000000004 */
[----:B------:R-:W-:-:S07]  /*0760*/  DMUL R2, R2, UR4 ;  /* 0x0000000402027c28 */ /* 0x000fce0008000000 */
[----:B------:R0:W-:Y:S04]  /*0770*/  STG.E.64 desc[UR6][R16.64], R2 ;  /* 0x0000000210007986 */ /* 0x0001e8000c101b06 */
[----:B------:R-:W3:Y:S02]  /*0780*/  LDG.E.64 R4, desc[UR6][R12.64+0x8] ;  /* 0x000008060c047981 */ /* 0x000ee4000c1e1b00 */
[----:B---3--:R-:W-:-:S08]  /*0790*/  DADD R4, R4, R6 ;  /* 0x0000000004047229 */ /* 0x008fd00000000006 */
[----:B------:R-:W-:-:S07]  /*07a0*/  DMUL R4, R4, UR4 ;  /* 0x0000000404047c28 */ /* 0x000fce0008000000 */
[----:B------:R2:W-:Y:S04]  /*07b0*/  STG.E.64 desc[UR6][R16.64+0x8], R4 ;  /* 0x0000080410007986 */ /* 0x0005e8000c101b06 */
[----:B------:R-:W4:Y:S02]  /*07c0*/  LDG.E.64 R6, desc[UR6][R12.64+0x10] ;  /* 0x000010060c067981 */ /* 0x000f24000c1e1b00 */
[----:B----4-:R-:W-:-:S08]  /*07d0*/  DADD R6, R6, R8 ;  /* 0x0000000006067229 */ /* 0x010fd00000000008 */
[----:B------:R-:W-:-:S07]  /*07e0*/  DMUL R6, R6, UR4 ;  /* 0x0000000406067c28 */ /* 0x000fce0008000000 */
[----:B------:R-:W-:Y:S04]  /*07f0*/  STG.E.64 desc[UR6][R16.64+0x10], R6 ;  /* 0x0000100610007986 */ /* 0x000fe8000c101b06 */
[----:B------:R-:W3:Y:S04]  /*0800*/  LDG.E.64 R8, desc[UR6][R14.64] ;  /* 0x000000060e087981 */ /* 0x000ee8000c1e1b00 */
[----:B0-----:R-:W3:Y:S01]  /*0810*/  LDG.E.64 R2, desc[UR6][R10.64] ;  /* 0x000000060a027981 */ /* 0x001ee2000c1e1b00 */
[----:B------:R-:W-:Y:S01]  /*0820*/  UMOV UR4, 0x70a3d70a ;  /* 0x70a3d70a00047882 */ /* 0x000fe20000000000 */
[----:B------:R-:W-:Y:S01]  /*0830*/  UMOV UR5, 0x3ff30a3d ;  /* 0x3ff30a3d00057882 */ /* 0x000fe20000000000 */
[----:B---3--:R-:W-:Y:S01]  /*0840*/  DADD R2, R8, R2 ;  /* 0x0000000008027229 */ /* 0x008fe20000000002 */
[----:B------:R-:W3:Y:S07]  /*0850*/  LDG.E.64 R8, desc[UR6][R10.64+0x8] ;  /* 0x000008060a087981 */ /* 0x000eee000c1e1b00 */
[----:B------:R-:W-:-:S07]  /*0860*/  DMUL R2, R2, UR4 ;  /* 0x0000000402027c28 */ /* 0x000fce0008000000 */
[----:B------:R-:W-:Y:S04]  /*0870*/  STG.E.64 desc[UR6][R10.64], R2 ;  /* 0x000000020a007986 */ /* 0x000fe8000c101b06 */
[----:B--2---:R-:W3:Y:S02]  /*0880*/  LDG.E.64 R4, desc[UR6][R14.64+0x8] ;  /* 0x000008060e047981 */ /* 0x004ee4000c1e1b00 */
[----:B---3--:R-:W-:Y:S02]  /*0890*/  DADD R4, R4, R8 ;  /* 0x0000000004047229 */ /* 0x008fe40000000008 */
[----:B------:R-:W-:-:S06]  /*08a0*/  DMUL R8, R2, 0.5 ;  /* 0x3fe0000002087828 */ /* 0x000fcc0000000000 */
[----:B------:R-:W-:Y:S01]  /*08b0*/  DMUL R4, R4, UR4 ;  /* 0x0000000404047c28 */ /* 0x000fe20008000000 */
[----:B------:R-:W-:Y:S06]  /*08c0*/  STG.E.64 desc[UR6][R10.64], R8 ;  /* 0x000000080a007986 */ /* 0x000fec000c101b06 */
[----:B------:R-:W-:Y:S01]  /*08d0*/  STG.E.64 desc[UR6][R10.64+0x8], R4 ;  /* 0x000008040a007986 */ /* 0x000fe2000c101b06 */
[----:B------:R-:W-:Y:S05]  /*08e0*/  EXIT ;  /* 0x000000000000794d */ /* 0x000fea0003800000 */
.L_x_49:
        /* <DEDUP_REMOVED lines=9> */
.L_x_109:


//--------------------- .text._Z15up_forces_gpu_2PdS_S_ --------------------------
	.section	.text._Z15up_forces_gpu_2PdS_S_,"ax",@progbits
	.align	128
        .global         _Z15up_forces_gpu_2PdS_S_
        .type           _Z15up_forces_gpu_2PdS_S_,@function
        .size           _Z15up_forces_gpu_2PdS_S_,(.L_x_104 - _Z15up_forces_gpu_2PdS_S_)
        .other          _Z15up_forces_gpu_2PdS_S_,@"STO_CUDA_ENTRY STV_DEFAULT"
_Z15up_forces_gpu_2PdS_S_:
.text._Z15up_forces_gpu_2PdS_S_:
[----:B------:R-:W-:Y:S01]  /*0000*/  LDC R1, c[0x0][0x37c] ;  /* 0x0000df00ff017b82 */ /* 0x000fe20000000800 */
[----:B------:R-:W0:Y:S07]  /*0010*/  S2R R3, SR_TID.X ;  /* 0x0000000000037919 */ /* 0x000e2e0000002100 */
[----:B------:R-:W0:Y:S01]  /*0020*/  S2UR UR6, SR_CTAID.X ;  /* 0x00000000000679c3 */ /* 0x000e220000002500 */
[----:B------:R-:W1:Y:S01]  /*0030*/  LDCU.64 UR4, c[0x0][0x358] ;  /* 0x00006b00ff0477ac */ /* 0x000e620008000a00 */
[----:B------:R-:W2:Y:S06]  /*0040*/  S2R R5, SR_CTAID.Y ;  /* 0x0000000000057919 */ /* 0x000eac0000002600 */
[----:B------:R-:W0:Y:S08]  /*0050*/  LDC R0, c[0x0][0x360] ;  /* 0x0000d800ff007b82 */ /* 0x000e300000000800 */
[----:B------:R-:W3:Y:S01]  /*0060*/  LDC.64 R8, c[0x0][0x380] ;  /* 0x0000e000ff087b82 */ /* 0x000ee20000000a00 */
[----:B0-----:R-:W-:-:S02]  /*0070*/  IMAD R2, R0, UR6, R3 ;  /* 0x0000000600027c24 */ /* 0x001fc4000f8e0203 */
[----:B--2---:R-:W-:Y:S02]  /*0080*/  IMAD R0, R0, R5, R3 ;  /* 0x0000000500007224 */ /* 0x004fe400078e0203 */
[----:B------:R-:W-:Y:S02]  /*0090*/  IMAD R7, R2, 0x3, RZ ;  /* 0x0000000302077824 */ /* 0x000fe400078e02ff */
[----:B------:R-:W-:Y:S02]  /*00a0*/  IMAD R3, R0, 0x3, RZ ;  /* 0x0000000300037824 */ /* 0x000fe400078e02ff */
[----:B---3--:R-:W-:-:S04]  /*00b0*/  IMAD.WIDE R6, R7, 0x8, R8 ;  /* 0x0000000807067825 */ /* 0x008fc800078e0208 */
[----:B------:R-:W-:Y:S01]  /*00c0*/  IMAD.WIDE.U32 R8, R3, 0x8, R8 ;  /* 0x0000000803087825 */ /* 0x000fe200078e0008 */
[----:B-1----:R0:W5:Y:S04]  /*00d0*/  LDG.E.64 R32, desc[UR4][R6.64] ;  /* 0x0000000406207981 */ /* 0x002168000c1e1b00 */
[----:B------:R0:W5:Y:S04]  /*00e0*/  LDG.E.64 R30, desc[UR4][R6.64+0x8] ;  /* 0x00000804061e7981 */ /* 0x000168000c1e1b00 */
[----:B------:R0:W5:Y:S04]  /*00f0*/  LDG.E.64 R28, desc[UR4][R6.64+0x10] ;  /* 0x00001004061c7981 */ /* 0x000168000c1e1b00 */
[----:B------:R0:W5:Y:S04]  /*0100*/  LDG.E.64 R26, desc[UR4][R8.64] ;  /* 0x00000004081a7981 */ /* 0x000168000c1e1b00 */
[----:B------:R0:W5:Y:S04]  /*0110*/  LDG.E.64 R24, desc[UR4][R8.64+0x8] ;  /* 0x0000080408187981 */ /* 0x000168000c1e1b00 */
[----:B------:R0:W5:Y:S01]  /*0120*/  LDG.E.64 R22, desc[UR4][R8.64+0x10] ;  /* 0x0000100408167981 */ /* 0x000162000c1e1b00 */
[----:B------:R-:W-:Y:S01]  /*0130*/  IMAD.SHL.U32 R5, R5, 0x20, RZ ;  /* 0x0000002005057824 */ /* 0x000fe200078e00ff */
[----:B------:R-:W-:Y:S01]  /*0140*/  CS2R R20, SRZ ;  /* 0x0000000000147805 */ /* 0x000fe2000001ff00 */
[----:B------:R-:W-:Y:S01]  /*0150*/  IMAD.MOV.U32 R3, RZ, RZ, 0x1 ;  /* 0x00000001ff037424 */ /* 0x000fe200078e00ff */
[----:B------:R-:W-:-:S02]  /*0160*/  CS2R R18, SRZ ;  /* 0x0000000000127805 */ /* 0x000fc4000001ff00 */
[----:B------:R-:W-:Y:S02]  /*0170*/  CS2R R16, SRZ ;  /* 0x0000000000107805 */ /* 0x000fe4000001ff00 */
[----:B------:R-:W-:Y:S02]  /*0180*/  CS2R R14, SRZ ;  /* 0x00000000000e7805 */ /* 0x000fe4000001ff00 */
[----:B------:R-:W-:Y:S02]  /*0190*/  CS2R R12, SRZ ;  /* 0x00000000000c7805 */ /* 0x000fe4000001ff00 */
[----:B0-----:R-:W-:-:S07]  /*01a0*/  IADD3 R4, PT, PT, R2, -0x3, -R5 ;  /* 0xfffffffd02047810 */ /* 0x001fce0007ffe805 */
.L_x_74:
[----:B------:R-:W-:Y:S01]  /*01b0*/  VIADD R9, R3, 0xffffffff ;  /* 0xffffffff03097836 */ /* 0x000fe20000000000 */
[----:B------:R-:W-:Y:S01]  /*01c0*/  ISETP.GT.U32.AND P0, PT, R5, 0x35f, PT ;  /* 0x0000035f0500780c */ /* 0x000fe20003f04070 */
[----:B------:R-:W-:Y:S01]  /*01d0*/  UMOV UR6, 0x70a3d70b ;  /* 0x70a3d70b00067882 */ /* 0x000fe20000000000 */
[----:B------:R-:W-:Y:S01]  /*01e0*/  UMOV UR7, 0x3ffb0a3d ;  /* 0x3ffb0a3d00077882 */ /* 0x000fe20000000000 */
[----:B------:R-:W-:Y:S01]  /*01f0*/  BSSY.RECONVERGENT B1, `(.L_x_50) ;  /* 0x0000047000017945 */ /* 0x000fe20003800200 */
[----:B-----5:R-:W-:Y:S01]  /*0200*/  SHFL.IDX PT, R43, R25, R9, 0x1f ;  /* 0x00001f09192b7589 */ /* 0x020fe200000e0000 */
[----:B------:R-:W-:-:S03]  /*0210*/  ISETP.EQ.OR P0, PT, R4, -0x3, P0 ;  /* 0xfffffffd0400780c */ /* 0x000fc60000702670 */
[----:B------:R-:W0:Y:S01]  /*0220*/  SHFL.IDX PT, R42, R24, R9, 0x1f ;  /* 0x00001f09182a7589 */ /* 0x000e2200000e0000 */
[----:B------:R-:W-:-:S03]  /*0230*/  ISETP.GT.OR P0, PT, R2, 0x35f, P0 ;  /* 0x0000035f0200780c */ /* 0x000fc60000704670 */
[----:B------:R-:W-:Y:S04]  /*0240*/  SHFL.IDX PT, R45, R27, R9, 0x1f ;  /* 0x00001f091b2d7589 */ /* 0x000fe800000e0000 */
[----:B------:R-:W1:Y:S04]  /*0250*/  SHFL.IDX PT, R44, R26, R9, 0x1f ;  /* 0x00001f091a2c7589 */ /* 0x000e6800000e0000 */
[----:B------:R-:W-:Y:S04]  /*0260*/  SHFL.IDX PT, R41, R23, R9, 0x1f ;  /* 0x00001f0917297589 */ /* 0x000fe800000e0000 */
[----:B------:R-:W2:Y:S01]  /*0270*/  SHFL.IDX PT, R40, R22, R9, 0x1f ;  /* 0x00001f0916287589 */ /* 0x000ea200000e0000 */
[----:B0-----:R-:W-:-:S02]  /*0280*/  DADD R42, R30, -R42 ;  /* 0x000000001e2a7229 */ /* 0x001fc4000000082a */
[----:B-1----:R-:W-:-:S06]  /*0290*/  DADD R44, R32, -R44 ;  /* 0x00000000202c7229 */ /* 0x002fcc000000082c */
[----:B------:R-:W-:Y:S02]  /*02a0*/  DMUL R6, R42, R42 ;  /* 0x0000002a2a067228 */ /* 0x000fe40000000000 */
[----:B--2---:R-:W-:-:S06]  /*02b0*/  DADD R40, R28, -R40 ;  /* 0x000000001c287229 */ /* 0x004fcc0000000828 */
[----:B------:R-:W-:-:S08]  /*02c0*/  DFMA R6, R44, R44, R6 ;  /* 0x0000002c2c06722b */ /* 0x000fd00000000006 */
[----:B------:R-:W-:-:S08]  /*02d0*/  DFMA R46, R40, R40, R6 ;  /* 0x00000028282e722b */ /* 0x000fd00000000006 */
[----:B------:R-:W-:-:S14]  /*02e0*/  DSETP.GT.OR P0, PT, R46, UR6, P0 ;  /* 0x000000062e007e2a */ /* 0x000fdc0008704400 */
        /* <DEDUP_REMOVED lines=22> */
[----:B------:R-:W-:Y:S05]  /*0450*/  CALL.REL.NOINC `($__internal_2_$__cuda_sm20_div_rn_f64_full) ;  /* 0x0000001000687944 */ /* 0x000fea0003c00000 */
.L_x_53:
[----:B------:R-:W-:Y:S05]  /*0460*/  BSYNC.RECONVERGENT B2 ;  /* 0x0000000000027941 */ /* 0x000fea0003800200 */
.L_x_52:
        /* <DEDUP_REMOVED lines=24> */
[----:B------:R-:W-:Y:S05]  /*05f0*/  CALL.REL.NOINC `($__internal_2_$__cuda_sm20_div_rn_f64_full) ;  /* 0x0000001000007944 */ /* 0x000fea0003c00000 */
.L_x_55:
[----:B------:R-:W-:Y:S05]  /*0600*/  BSYNC.RECONVERGENT B2 ;  /* 0x0000000000027941 */ /* 0x000fea0003800200 */
.L_x_54:
[-C--:B------:R-:W-:Y:S02]  /*0610*/  DFMA R16, R44, R6.reuse, R16 ;  /* 0x000000062c10722b */ /* 0x080fe40000000010 */
[-C--:B------:R-:W-:Y:S02]  /*0620*/  DFMA R18, R42, R6.reuse, R18 ;  /* 0x000000062a12722b */ /* 0x080fe40000000012 */
[----:B------:R-:W-:Y:S02]  /*0630*/  DFMA R20, R40, R6, R20 ;  /* 0x000000062814722b */ /* 0x000fe40000000014 */
[----:B------:R-:W-:Y:S02]  /*0640*/  DADD R14, R14, R36 ;  /* 0x000000000e0e7229 */ /* 0x000fe40000000024 */
[----:B------:R-:W-:-:S11]  /*0650*/  DADD R12, R12, -R38 ;  /* 0x000000000c0c7229 */ /* 0x000fd60000000826 */
.L_x_51:
[----:B------:R-:W-:Y:S05]  /*0660*/  BSYNC.RECONVERGENT B1 ;  /* 0x0000000000017941 */ /* 0x000fea0003800200 */
.L_x_50:
[----:B------:R-:W-:Y:S01]  /*0670*/  SHFL.IDX PT, R43, R25, R3, 0x1f ;  /* 0x00001f03192b7589 */ /* 0x000fe200000e0000 */
[----:B------:R-:W-:Y:S01]  /*0680*/  VIADD R0, R5, 0x1 ;  /* 0x0000000105007836 */ /* 0x000fe20000000000 */
[----:B------:R-:W-:Y:S01]  /*0690*/  UMOV UR6, 0x70a3d70b ;  /* 0x70a3d70b00067882 */ /* 0x000fe20000000000 */
[----:B------:R-:W-:Y:S01]  /*06a0*/  UMOV UR7, 0x3ffb0a3d ;  /* 0x3ffb0a3d00077882 */ /* 0x000fe20000000000 */
[----:B------:R-:W0:Y:S01]  /*06b0*/  SHFL.IDX PT, R42, R24, R3, 0x1f ;  /* 0x00001f03182a7589 */ /* 0x000e2200000e0000 */
[----:B------:R-:W-:Y:S01]  /*06c0*/  BSSY.RECONVERGENT B1, `(.L_x_56) ;  /* 0x0000046000017945 */ /* 0x000fe20003800200 */
[----:B------:R-:W-:Y:S02]  /*06d0*/  ISETP.GT.U32.AND P0, PT, R0, 0x35f, PT ;  /* 0x0000035f0000780c */ /* 0x000fe40003f04070 */
[----:B------:R-:W-:Y:S02]  /*06e0*/  SHFL.IDX PT, R45, R27, R3, 0x1f ;  /* 0x00001f031b2d7589 */ /* 0x000fe400000e0000 */
[----:B------:R-:W-:-:S02]  /*06f0*/  ISETP.EQ.OR P0, PT, R4, -0x2, P0 ;  /* 0xfffffffe0400780c */ /* 0x000fc40000702670 */
[----:B------:R-:W1:Y:S02]  /*0700*/  SHFL.IDX PT, R44, R26, R3, 0x1f ;  /* 0x00001f031a2c7589 */ /* 0x000e6400000e0000 */
[----:B------:R-:W-:Y:S02]  /*0710*/  ISETP.GT.OR P0, PT, R2, 0x35f, P0 ;  /* 0x0000035f0200780c */ /* 0x000fe40000704670 */
[----:B------:R-:W-:Y:S04]  /*0720*/  SHFL.IDX PT, R41, R23, R3, 0x1f ;  /* 0x00001f0317297589 */ /* 0x000fe800000e0000 */
[----:B------:R-:W2:Y:S01]  /*0730*/  SHFL.IDX PT, R40, R22, R3, 0x1f ;  /* 0x00001f0316287589 */ /* 0x000ea200000e0000 */
[----:B0-----:R-:W-:Y:S02]  /*0740*/  DADD R42, R30, -R42 ;  /* 0x000000001e2a7229 */ /* 0x001fe4000000082a */
        /* <DEDUP_REMOVED lines=29> */
.L_x_59:
[----:B------:R-:W-:Y:S05]  /*0920*/  BSYNC.RECONVERGENT B2 ;  /* 0x0000000000027941 */ /* 0x000fea0003800200 */
.L_x_58:
        /* <DEDUP_REMOVED lines=24> */
[----:B------:R-:W-:Y:S05]  /*0ab0*/  CALL.REL.NOINC `($__internal_2_$__cuda_sm20_div_rn_f64_full) ;  /* 0x0000000800d07944 */ /* 0x000fea0003c00000 */
.L_x_61:
[----:B------:R-:W-:Y:S05]  /*0ac0*/  BSYNC.RECONVERGENT B2 ;  /* 0x0000000000027941 */ /* 0x000fea0003800200 */
.L_x_60:
[-C--:B------:R-:W-:Y:S02]  /*0ad0*/  DFMA R16, R44, R6.reuse, R16 ;  /* 0x000000062c10722b */ /* 0x080fe40000000010 */
[-C--:B------:R-:W-:Y:S02]  /*0ae0*/  DFMA R18, R42, R6.reuse, R18 ;  /* 0x000000062a12722b */ /* 0x080fe40000000012 */
[----:B------:R-:W-:Y:S02]  /*0af0*/  DFMA R20, R40, R6, R20 ;  /* 0x000000062814722b */ /* 0x000fe40000000014 */
[----:B------:R-:W-:Y:S02]  /*0b00*/  DADD R14, R14, R36 ;  /* 0x000000000e0e7229 */ /* 0x000fe40000000024 */
[----:B------:R-:W-:-:S11]  /*0b10*/  DADD R12, R12, -R38 ;  /* 0x000000000c0c7229 */ /* 0x000fd60000000826 */
.L_x_57:
[----:B------:R-:W-:Y:S05]  /*0b20*/  BSYNC.RECONVERGENT B1 ;  /* 0x0000000000017941 */ /* 0x000fea0003800200 */
.L_x_56:
[----:B------:R-:W-:Y:S01]  /*0b30*/  IADD3 R9, PT, PT, R3, 0x1, RZ ;  /* 0x0000000103097810 */ /* 0x000fe20007ffe0ff */
[----:B------:R-:W-:Y:S01]  /*0b40*/  VIADD R0, R5, 0x2 ;  /* 0x0000000205007836 */ /* 0x000fe20000000000 */
[----:B------:R-:W-:Y:S01]  /*0b50*/  UMOV UR6, 0x70a3d70b ;  /* 0x70a3d70b00067882 */ /* 0x000fe20000000000 */
[----:B------:R-:W-:Y:S01]  /*0b60*/  UMOV UR7, 0x3ffb0a3d ;  /* 0x3ffb0a3d00077882 */ /* 0x000fe20000000000 */
[----:B------:R-:W-:Y:S01]  /*0b70*/  BSSY.RECONVERGENT B1, `(.L_x_62) ;  /* 0x0000048000017945 */ /* 0x000fe20003800200 */
[----:B------:R-:W-:Y:S01]  /*0b80*/  SHFL.IDX PT, R37, R25, R9, 0x1f ;  /* 0x00001f0919257589 */ /* 0x000fe200000e0000 */
[----:B------:R-:W-:-:S03]  /*0b90*/  ISETP.GT.U32.AND P0, PT, R0, 0x35f, PT ;  /* 0x0000035f0000780c */ /* 0x000fc60003f04070 */
[----:B------:R-:W0:Y:S01]  /*0ba0*/  SHFL.IDX PT, R36, R24, R9, 0x1f ;  /* 0x00001f0918247589 */ /* 0x000e2200000e0000 */
[----:B------:R-:W-:-:S03]  /*0bb0*/  ISETP.EQ.OR P0, PT, R4, -0x1, P0 ;  /* 0xffffffff0400780c */ /* 0x000fc60000702670 */
[----:B------:R-:W-:Y:S01]  /*0bc0*/  SHFL.IDX PT, R39, R27, R9, 0x1f ;  /* 0x00001f091b277589 */ /* 0x000fe200000e0000 */
[----:B------:R-:W-:-:S03]  /*0bd0*/  ISETP.GT.OR P0, PT, R2, 0x35f, P0 ;  /* 0x0000035f0200780c */ /* 0x000fc60000704670 */
[----:B------:R-:W1:Y:S04]  /*0be0*/  SHFL.IDX PT, R38, R26, R9, 0x1f ;  /* 0x00001f091a267589 */ /* 0x000e6800000e0000 */
        /* <DEDUP_REMOVED lines=32> */
.L_x_65:
[----:B------:R-:W-:Y:S05]  /*0df0*/  BSYNC.RECONVERGENT B2 ;  /* 0x0000000000027941 */ /* 0x000fea0003800200 */
.L_x_64:
        /* <DEDUP_REMOVED lines=25> */
.L_x_67:
[----:B------:R-:W-:Y:S05]  /*0f90*/  BSYNC.RECONVERGENT B2 ;  /* 0x0000000000027941 */ /* 0x000fea0003800200 */
.L_x_66:
[-C--:B------:R-:W-:Y:S02]  /*0fa0*/  DFMA R16, R38, R6.reuse, R16 ;  /* 0x000000062610722b */ /* 0x080fe40000000010 */
[-C--:B------:R-:W-:Y:S02]  /*0fb0*/  DFMA R18, R36, R6.reuse, R18 ;  /* 0x000000062412722b */ /* 0x080fe40000000012 */
[----:B------:R-:W-:Y:S02]  /*0fc0*/  DFMA R20, R40, R6, R20 ;  /* 0x000000062814722b */ /* 0x000fe40000000014 */
[----:B------:R-:W-:Y:S02]  /*0fd0*/  DADD R14, R14, R46 ;  /* 0x000000000e0e7229 */ /* 0x000fe4000000002e */
[----:B------:R-:W-:-:S11]  /*0fe0*/  DADD R12, R12, -R44 ;  /* 0x000000000c0c7229 */ /* 0x000fd6000000082c */
.L_x_63:
[----:B------:R-:W-:Y:S05]  /*0ff0*/  BSYNC.RECONVERGENT B1 ;  /* 0x0000000000017941 */ /* 0x000fea0003800200 */
.L_x_62:
        /* <DEDUP_REMOVED lines=8> */
[----:B------:R-:W-:-:S03]  /*1080*/  ISETP.EQ.OR P0, PT, R4, RZ, P0 ;  /* 0x000000ff0400720c */ /* 0x000fc60000702670 */
        /* <DEDUP_REMOVED lines=35> */
.L_x_71:
[----:B------:R-:W-:Y:S05]  /*12c0*/  BSYNC.RECONVERGENT B2 ;  /* 0x0000000000027941 */ /* 0x000fea0003800200 */
.L_x_70:
        /* <DEDUP_REMOVED lines=25> */
.L_x_73:
[----:B------:R-:W-:Y:S05]  /*1460*/  BSYNC.RECONVERGENT B2 ;  /* 0x0000000000027941 */ /* 0x000fea0003800200 */
.L_x_72:
[-C--:B------:R-:W-:Y:S02]  /*1470*/  DFMA R16, R38, R6.reuse, R16 ;  /* 0x000000062610722b */ /* 0x080fe40000000010 */
[-C--:B------:R-:W-:Y:S02]  /*1480*/  DFMA R18, R36, R6.reuse, R18 ;  /* 0x000000062412722b */ /* 0x080fe40000000012 */
[----:B------:R-:W-:Y:S02]  /*1490*/  DFMA R20, R40, R6, R20 ;  /* 0x000000062814722b */ /* 0x000fe40000000014 */
[----:B------:R-:W-:Y:S02]  /*14a0*/  DADD R14, R14, R46 ;  /* 0x000000000e0e7229 */ /* 0x000fe4000000002e */
[----:B------:R-:W-:-:S11]  /*14b0*/  DADD R12, R12, -R44 ;  /* 0x000000000c0c7229 */ /* 0x000fd6000000082c */
.L_x_69:
[----:B------:R-:W-:Y:S05]  /*14c0*/  BSYNC.RECONVERGENT B1 ;  /* 0x0000000000017941 */ /* 0x000fea0003800200 */
.L_x_68:
[C---:B------:R-:W-:Y:S01]  /*14d0*/  ISETP.NE.AND P0, PT, R3.reuse, 0x1d, PT ;  /* 0x0000001d0300780c */ /* 0x040fe20003f05270 */
[----:B------:R-:W-:Y:S01]  /*14e0*/  VIADD R4, R4, 0xfffffffc ;  /* 0xfffffffc04047836 */ /* 0x000fe20000000000 */
[----:B------:R-:W-:Y:S01]  /*14f0*/  IADD3 R3, PT, PT, R3, 0x4, RZ ;  /* 0x0000000403037810 */ /* 0x000fe20007ffe0ff */
[----:B------:R-:W-:-:S10]  /*1500*/  VIADD R5, R5, 0x4 ;  /* 0x0000000405057836 */ /* 0x000fd40000000000 */
[----:B------:R-:W-:Y:S05]  /*1510*/  @P0 BRA `(.L_x_74) ;  /* 0xffffffec00240947 */ /* 0x000fea000383ffff */
[----:B------:R-:W0:Y:S01]  /*1520*/  S2R R3, SR_CTAID.Y ;  /* 0x0000000000037919 */ /* 0x000e220000002600 */
[----:B------:R-:W1:Y:S08]  /*1530*/  LDC.64 R4, c[0x0][0x388] ;  /* 0x0000e200ff047b82 */ /* 0x000e700000000a00 */
[----:B------:R-:W2:Y:S01]  /*1540*/  LDC.64 R6, c[0x0][0x390] ;  /* 0x0000e400ff067b82 */ /* 0x000ea20000000a00 */
[----:B0-----:R-:W-:-:S04]  /*1550*/  IMAD R2, R3, 0x360, R2 ;  /* 0x0000036003027824 */ /* 0x001fc800078e0202 */
[C---:B------:R-:W-:Y:S02]  /*1560*/  IMAD R3, R2.reuse, 0x3, RZ ;  /* 0x0000000302037824 */ /* 0x040fe400078e02ff */
[----:B------:R-:W-:Y:S02]  /*1570*/  IMAD.SHL.U32 R9, R2, 0x2, RZ ;  /* 0x0000000202097824 */ /* 0x000fe400078e00ff */
[----:B-1----:R-:W-:-:S04]  /*1580*/  IMAD.WIDE R2, R3, 0x8, R4 ;  /* 0x0000000803027825 */ /* 0x002fc800078e0204 */
[----:B--2---:R-:W-:Y:S01]  /*1590*/  IMAD.WIDE R4, R9, 0x8, R6 ;  /* 0x0000000809047825 */ /* 0x004fe200078e0206 */
[----:B------:R-:W-:Y:S04]  /*15a0*/  STG.E.64 desc[UR4][R2.64], R16 ;  /* 0x0000001002007986 */ /* 0x000fe8000c101b04 */
[----:B------:R-:W-:Y:S04]  /*15b0*/  STG.E.64 desc[UR4][R2.64+0x8], R18 ;  /* 0x0000081202007986 */ /* 0x000fe8000c101b04 */
[----:B------:R-:W-:Y:S04]  /*15c0*/  STG.E.64 desc[UR4][R2.64+0x10], R20 ;  /* 0x0000101402007986 */ /* 0x000fe8000c101b04 */
[----:B------:R-:W-:Y:S04]  /*15d0*/  STG.E.64 desc[UR4][R4.64], R14 ;  /* 0x0000000e04007986 */ /* 0x000fe8000c101b04 */
[----:B------:R-:W-:Y:S01]  /*15e0*/  STG.E.64 desc[UR4][R4.64+0x8], R12 ;  /* 0x0000080c04007986 */ /* 0x000fe2000c101b04 */
[----:B------:R-:W-:Y:S05]  /*15f0*/  EXIT ;  /* 0x000000000000794d */ /* 0x000fea0003800000 */
        .weak           $__internal_2_$__cuda_sm20_div_rn_f64_full
        .type           $__internal_2_$__cuda_sm20_div_rn_f64_full,@function
        .size           $__internal_2_$__cuda_sm20_div_rn_f64_full,(.L_x_104 - $__internal_2_$__cuda_sm20_div_rn_f64_full)
$__internal_2_$__cuda_sm20_div_rn_f64_full:
[----:B------:R-:W-:Y:S01]  /*1600*/  IMAD.MOV.U32 R51, RZ, RZ, R9 ;  /* 0x000000ffff337224 */ /* 0x000fe200078e0009 */
[----:B------:R-:W-:Y:S01]  /*1610*/  FSETP.GEU.AND P0, PT, |R7|, 1.469367938527859385e-39, PT ;  /* 0x001000000700780b */ /* 0x000fe20003f0e200 */
[----:B------:R-:W-:Y:S01]  /*1620*/  IMAD.MOV.U32 R35, RZ, RZ, R7 ;  /* 0x000000ffff237224 */ /* 0x000fe200078e0007 */
[----:B------:R-:W-:Y:S01]  /*1630*/  MOV R34, R8 ;  /* 0x0000000800227202 */ /* 0x000fe20000000f00 */
[----:B------:R-:W-:Y:S01]  /*1640*/  IMAD.MOV.U32 R50, RZ, RZ, R6 ;  /* 0x000000ffff327224 */ /* 0x000fe200078e0006 */
[----:B------:R-:W-:Y:S01]  /*1650*/  FSETP.GEU.AND P2, PT, |R51|, 1.469367938527859385e-39, PT ;  /* 0x001000003300780b */ /* 0x000fe20003f4e200 */
[----:B------:R-:W-:Y:S01]  /*1660*/  IMAD.MOV.U32 R48, RZ, RZ, R8 ;  /* 0x000000ffff307224 */ /* 0x000fe200078e0008 */
[----:B------:R-:W-:Y:S01]  /*1670*/  LOP3.LUT R9, R7, 0x800fffff, RZ, 0xc0, !PT ;  /* 0x800fffff07097812 */ /* 0x000fe200078ec0ff */
[----:B------:R-:W-:Y:S01]  /*1680*/  IMAD.MOV.U32 R8, RZ, RZ, 0x1ca00000 ;  /* 0x1ca00000ff087424 */ /* 0x000fe200078e00ff */
[----:B------:R-:W-:Y:S01]  /*1690*/  LOP3.LUT R6, R51, 0x7ff00000, RZ, 0xc0, !PT ;  /* 0x7ff0000033067812 */ /* 0x000fe200078ec0ff */
[----:B------:R-:W-:Y:S01]  /*16a0*/  IMAD.MOV.U32 R54, RZ, RZ, R50 ;  /* 0x000000ffff367224 */ /* 0x000fe200078e0032 */
[----:B------:R-:W-:Y:S01]  /*16b0*/  LOP3.LUT R49, R9, 0x3ff00000, RZ, 0xfc, !PT ;  /* 0x3ff0000009317812 */ /* 0x000fe200078efcff */
[----:B------:R-:W-:Y:S01]  /*16c0*/  BSSY.RECONVERGENT B0, `(.L_x_75) ;  /* 0x0000054000007945 */ /* 0x000fe20003800200 */
[----:B------:R-:W-:Y:S01]  /*16d0*/  LOP3.LUT R7, R7, 0x7ff00000, RZ, 0xc0, !PT ;  /* 0x7ff0000007077812 */ /* 0x000fe200078ec0ff */
[----:B------:R-:W-:-:S03]  /*16e0*/  @!P0 DMUL R48, R34, 8.98846567431157953865e+307 ;  /* 0x7fe0000022308828 */ /* 0x000fc60000000000 */
[----:B------:R-:W-:Y:S01]  /*16f0*/  ISETP.GE.U32.AND P1, PT, R6, R7, PT ;  /* 0x000000070600720c */ /* 0x000fe20003f26070 */
[----:B------:R-:W-:Y:S01]  /*1700*/  @!P2 IMAD.MOV.U32 R52, RZ, RZ, RZ ;  /* 0x000000ffff34a224 */ /* 0x000fe200078e00ff */
[----:B------:R-:W-:Y:S02]  /*1710*/  @!P2 LOP3.LUT R11, R35, 0x7ff00000, RZ, 0xc0, !PT ;  /* 0x7ff00000230ba812 */ /* 0x000fe400078ec0ff */
[----:B------:R-:W-:Y:S02]  /*1720*/  SEL R10, R8, 0x63400000, !P1 ;  /* 0x63400000080a7807 */ /* 0x000fe40004800000 */
[----:B------:R-:W-:Y:S02]  /*1730*/  @!P2 ISETP.GE.U32.AND P3, PT, R6, R11, PT ;  /* 0x0000000b0600a20c */ /* 0x000fe40003f66070 */
[----:B------:R-:W0:Y:S01]  /*1740*/  MUFU.RCP64H R11, R49 ;  /* 0x00000031000b7308 */ /* 0x000e220000001800 */
[----:B------:R-:W-:Y:S02]  /*1750*/  LOP3.LUT R55, R10, 0x800fffff, R51, 0xf8, !PT ;  /* 0x800fffff0a377812 */ /* 0x000fe400078ef833 */
[----:B------:R-:W-:-:S02]  /*1760*/  @!P2 SEL R9, R8, 0x63400000, !P3 ;  /* 0x634000000809a807 */ /* 0x000fc40005800000 */
[----:B------:R-:W-:Y:S02]  /*1770*/  MOV R10, 0x1 ;  /* 0x00000001000a7802 */ /* 0x000fe40000000f00 */
[----:B------:R-:W-:Y:S02]  /*1780*/  @!P2 LOP3.LUT R9, R9, 0x80000000, R51, 0xf8, !PT ;  /* 0x800000000909a812 */ /* 0x000fe400078ef833 */
[----:B------:R-:W-:Y:S02]  /*1790*/  @!P0 LOP3.LUT R7, R49, 0x7ff00000, RZ, 0xc0, !PT ;  /* 0x7ff0000031078812 */ /* 0x000fe400078ec0ff */
[----:B------:R-:W-:Y:S01]  /*17a0*/  @!P2 LOP3.LUT R53, R9, 0x100000, RZ, 0xfc, !PT ;  /* 0x001000000935a812 */ /* 0x000fe200078efcff */
[----:B------:R-:W-:-:S05]  /*17b0*/  IMAD.MOV.U32 R9, RZ, RZ, R6 ;  /* 0x000000ffff097224 */ /* 0x000fca00078e0006 */
[----:B------:R-:W-:Y:S02]  /*17c0*/  @!P2 DFMA R54, R54, 2, -R52 ;  /* 0x400000003636a82b */ /* 0x000fe40000000834 */
[----:B0-----:R-:W-:-:S08]  /*17d0*/  DFMA R52, R10, -R48, 1 ;  /* 0x3ff000000a34742b */ /* 0x001fd00000000830 */
[----:B------:R-:W-:Y:S01]  /*17e0*/  DFMA R52, R52, R52, R52 ;  /* 0x000000343434722b */ /* 0x000fe20000000034 */
[----:B------:R-:W-:-:S07]  /*17f0*/  @!P2 LOP3.LUT R9, R55, 0x7ff00000, RZ, 0xc0, !PT ;  /* 0x7ff000003709a812 */ /* 0x000fce00078ec0ff */
[----:B------:R-:W-:-:S08]  /*1800*/  DFMA R10, R10, R52, R10 ;  /* 0x000000340a0a722b */ /* 0x000fd0000000000a */
[----:B------:R-:W-:-:S08]  /*1810*/  DFMA R56, R10, -R48, 1 ;  /* 0x3ff000000a38742b */ /* 0x000fd00000000830 */
[----:B------:R-:W-:-:S08]  /*1820*/  DFMA R56, R10, R56, R10 ;  /* 0x000000380a38722b */ /* 0x000fd0000000000a */
[----:B------:R-:W-:-:S08]  /*1830*/  DMUL R10, R56, R54 ;  /* 0x00000036380a7228 */ /* 0x000fd00000000000 */
[----:B------:R-:W-:-:S08]  /*1840*/  DFMA R52, R10, -R48, R54 ;  /* 0x800000300a34722b */ /* 0x000fd00000000036 */
[----:B------:R-:W-:Y:S01]  /*1850*/  DFMA R52, R56, R52, R10 ;  /* 0x000000343834722b */ /* 0x000fe2000000000a */
[----:B------:R-:W-:-:S05]  /*1860*/  VIADD R10, R9, 0xffffffff ;  /* 0xffffffff090a7836 */ /* 0x000fca0000000000 */
[----:B------:R-:W-:Y:S01]  /*1870*/  ISETP.GT.U32.AND P0, PT, R10, 0x7feffffe, PT ;  /* 0x7feffffe0a00780c */ /* 0x000fe20003f04070 */
[----:B------:R-:W-:-:S05]  /*1880*/  VIADD R10, R7, 0xffffffff ;  /* 0xffffffff070a7836 */ /* 0x000fca0000000000 */
[----:B------:R-:W-:-:S13]  /*1890*/  ISETP.GT.U32.OR P0, PT, R10, 0x7feffffe, P0 ;  /* 0x7feffffe0a00780c */ /* 0x000fda0000704470 */
[----:B------:R-:W-:Y:S05]  /*18a0*/  @P0 BRA `(.L_x_76) ;  /* 0x0000000000740947 */ /* 0x000fea0003800000 */
[----:B------:R-:W-:-:S04]  /*18b0*/  LOP3.LUT R7, R35, 0x7ff00000, RZ, 0xc0, !PT ;  /* 0x7ff0000023077812 */ /* 0x000fc800078ec0ff */
[CC--:B------:R-:W-:Y:S02]  /*18c0*/  ISETP.GE.U32.AND P0, PT, R6.reuse, R7.reuse, PT ;  /* 0x000000070600720c */ /* 0x0c0fe40003f06070 */
[----:B------:R-:W-:Y:S02]  /*18d0*/  VIADDMNMX R6, R6, -R7, 0xb9600000, !PT ;  /* 0xb960000006067446 */ /* 0x000fe40007800907 */
[----:B------:R-:W-:Y:S02]  /*18e0*/  SEL R7, R8, 0x63400000, !P0 ;  /* 0x6340000008077807 */ /* 0x000fe40004000000 */
[----:B------:R-:W-:Y:S02]  /*18f0*/  VIMNMX R6, PT, PT, R6, 0x46a00000, PT ;  /* 0x46a0000006067848 */ /* 0x000fe40003fe0100 */
[----:B------:R-:W-:-:S03]  /*1900*/  MOV R8, RZ ;  /* 0x000000ff00087202 */ /* 0x000fc60000000f00 */
[----:B------:R-:W-:-:S04]  /*1910*/  IMAD.IADD R6, R6, 0x1, -R7 ;  /* 0x0000000106067824 */ /* 0x000fc800078e0a07 */
[----:B------:R-:W-:-:S06]  /*1920*/  VIADD R9, R6, 0x7fe00000 ;  /* 0x7fe0000006097836 */ /* 0x000fcc0000000000 */
[----:B------:R-:W-:-:S10]  /*1930*/  DMUL R10, R52, R8 ;  /* 0x00000008340a7228 */ /* 0x000fd40000000000 */
[----:B------:R-:W-:-:S13]  /*1940*/  FSETP.GTU.AND P0, PT, |R11|, 1.469367938527859385e-39, PT ;  /* 0x001000000b00780b */ /* 0x000fda0003f0c200 */
[----:B------:R-:W-:Y:S05]  /*1950*/  @P0 BRA `(.L_x_77) ;  /* 0x0000000000a80947 */ /* 0x000fea0003800000 */
[----:B------:R-:W-:-:S06]  /*1960*/  DFMA R48, R52, -R48, R54 ;  /* 0x800000303430722b */ /* 0x000fcc0000000036 */
[----:B------:R-:W-:-:S04]  /*1970*/  IMAD.MOV.U32 R48, RZ, RZ, RZ ;  /* 0x000000ffff307224 */ /* 0x000fc800078e00ff */
        /* <DEDUP_REMOVED lines=12> */
[----:B------:R-:W-:-:S03]  /*1a40*/  FSEL R7, R34, R11, !P0 ;  /* 0x0000000b22077208 */ /* 0x000fc60004000000 */
[----:B------:R-:W-:Y:S02]  /*1a50*/  IMAD.MOV.U32 R10, RZ, RZ, R6 ;  /* 0x000000ffff0a7224 */ /* 0x000fe400078e0006 */
[----:B------:R-:W-:Y:S01]  /*1a60*/  IMAD.MOV.U32 R11, RZ, RZ, R7 ;  /* 0x000000ffff0b7224 */ /* 0x000fe200078e0007 */
[----:B------:R-:W-:Y:S06]  /*1a70*/  BRA `(.L_x_77) ;  /* 0x0000000000607947 */ /* 0x000fec0003800000 */
.L_x_76:
[----:B------:R-:W-:-:S14]  /*1a80*/  DSETP.NAN.AND P0, PT, R50, R50, PT ;  /* 0x000000323200722a */ /* 0x000fdc0003f08000 */
[----:B------:R-:W-:Y:S05]  /*1a90*/  @P0 BRA `(.L_x_78) ;  /* 0x00000000004c0947 */ /* 0x000fea0003800000 */
[----:B------:R-:W-:-:S14]  /*1aa0*/  DSETP.NAN.AND P0, PT, R34, R34, PT ;  /* 0x000000222200722a */ /* 0x000fdc0003f08000 */
[----:B------:R-:W-:Y:S05]  /*1ab0*/  @P0 BRA `(.L_x_79) ;  /* 0x0000000000340947 */ /* 0x000fea0003800000 */
[----:B------:R-:W-:Y:S01]  /*1ac0*/  ISETP.NE.AND P0, PT, R9, R7, PT ;  /* 0x000000070900720c */ /* 0x000fe20003f05270 */
[----:B------:R-:W-:Y:S01]  /*1ad0*/  IMAD.MOV.U32 R11, RZ, RZ, -0x80000 ;  /* 0xfff80000ff0b7424 */ /* 0x000fe200078e00ff */
[----:B------:R-:W-:-:S11]  /*1ae0*/  MOV R10, 0x0 ;  /* 0x00000000000a7802 */ /* 0x000fd60000000f00 */
[----:B------:R-:W-:Y:S05]  /*1af0*/  @!P0 BRA `(.L_x_77) ;  /* 0x0000000000408947 */ /* 0x000fea0003800000 */
[----:B------:R-:W-:Y:S02]  /*1b00*/  ISETP.NE.AND P0, PT, R9, 0x7ff00000, PT ;  /* 0x7ff000000900780c */ /* 0x000fe40003f05270 */
[----:B------:R-:W-:Y:S02]  /*1b10*/  LOP3.LUT R35, R51, 0x80000000, R35, 0x48, !PT ;  /* 0x8000000033237812 */ /* 0x000fe400078e4823 */
[----:B------:R-:W-:-:S13]  /*1b20*/  ISETP.EQ.OR P0, PT, R7, RZ, !P0 ;  /* 0x000000ff0700720c */ /* 0x000fda0004702670 */
[----:B------:R-:W-:Y:S01]  /*1b30*/  @P0 LOP3.LUT R6, R35, 0x7ff00000, RZ, 0xfc, !PT ;  /* 0x7ff0000023060812 */ /* 0x000fe200078efcff */
[----:B------:R-:W-:Y:S02]  /*1b40*/  @!P0 IMAD.MOV.U32 R10, RZ, RZ, RZ ;  /* 0x000000ffff0a8224 */ /* 0x000fe400078e00ff */
[----:B------:R-:W-:Y:S01]  /*1b50*/  @!P0 IMAD.MOV.U32 R11, RZ, RZ, R35 ;  /* 0x000000ffff0b8224 */ /* 0x000fe200078e0023 */
[----:B------:R-:W-:Y:S01]  /*1b60*/  @P0 MOV R11, R6 ;  /* 0x00000006000b0202 */ /* 0x000fe20000000f00 */
[----:B------:R-:W-:Y:S01]  /*1b70*/  @P0 IMAD.MOV.U32 R10, RZ, RZ, RZ ;  /* 0x000000ffff0a0224 */ /* 0x000fe200078e00ff */
[----:B------:R-:W-:Y:S06]  /*1b80*/  BRA `(.L_x_77) ;  /* 0x00000000001c7947 */ /* 0x000fec0003800000 */
.L_x_79:
[----:B------:R-:W-:Y:S01]  /*1b90*/  LOP3.LUT R7, R35, 0x80000, RZ, 0xfc, !PT ;  /* 0x0008000023077812 */ /* 0x000fe200078efcff */
[----:B------:R-:W-:-:S04]  /*1ba0*/  IMAD.MOV.U32 R10, RZ, RZ, R34 ;  /* 0x000000ffff0a7224 */ /* 0x000fc800078e0022 */
[----:B------:R-:W-:Y:S01]  /*1bb0*/  IMAD.MOV.U32 R11, RZ, RZ, R7 ;  /* 0x000000ffff0b7224 */ /* 0x000fe200078e0007 */
[----:B------:R-:W-:Y:S06]  /*1bc0*/  BRA `(.L_x_77) ;  /* 0x00000000000c7947 */ /* 0x000fec0003800000 */
.L_x_78:
[----:B------:R-:W-:Y:S01]  /*1bd0*/  LOP3.LUT R7, R51, 0x80000, RZ, 0xfc, !PT ;  /* 0x0008000033077812 */ /* 0x000fe200078efcff */
[----:B------:R-:W-:-:S04]  /*1be0*/  IMAD.MOV.U32 R10, RZ, RZ, R50 ;  /* 0x000000ffff0a7224 */ /* 0x000fc800078e0032 */
[----:B------:R-:W-:-:S07]  /*1bf0*/  IMAD.MOV.U32 R11, RZ, RZ, R7 ;  /* 0x000000ffff0b7224 */ /* 0x000fce00078e0007 */
.L_x_77:
[----:B------:R-:W-:Y:S05]  /*1c00*/  BSYNC.RECONVERGENT B0 ;  /* 0x0000000000007941 */ /* 0x000fea0003800200 */
.L_x_75:
[----:B------:R-:W-:Y:S01]  /*1c10*/  IMAD.MOV.U32 R8, RZ, RZ, R0 ;  /* 0x000000ffff087224 */ /* 0x000fe200078e0000 */
[----:B------:R-:W-:Y:S01]  /*1c20*/  MOV R6, R10 ;  /* 0x0000000a00067202 */ /* 0x000fe20000000f00 */
[----:B------:R-:W-:Y:S02]  /*1c30*/  IMAD.MOV.U32 R9, RZ, RZ, 0x0 ;  /* 0x00000000ff097424 */ /* 0x000fe400078e00ff */
[----:B------:R-:W-:Y:S02]  /*1c40*/  IMAD.MOV.U32 R7, RZ, RZ, R11 ;  /* 0x000000ffff077224 */ /* 0x000fe400078e000b */
[----:B------:R-:W-:Y:S05]  /*1c50*/  RET.REL.NODEC R8 `(_Z15up_forces_gpu_2PdS_S_) ;  /* 0xffffffe008e87950 */ /* 0x000fea0003c3ffff */
.L_x_80:
        /* <DEDUP_REMOVED lines=10> */
.L_x_104:


//--------------------- .text._Z12summer_gpu_2PdS_ --------------------------
	.section	.text._Z12summer_gpu_2PdS_,"ax",@progbits
	.align	128
        .global         _Z12summer_gpu_2PdS_
        .type           _Z12summer_gpu_2PdS_,@function
        .size           _Z12summer_gpu_2PdS_,(.L_x_111 - _Z12summer_gpu_2PdS_)
        .other          _Z12summer_gpu_2PdS_,@"STO_CUDA_ENTRY STV_DEFAULT"
_Z12summer_gpu_2PdS_:
.text._Z12summer_gpu_2PdS_:
[----:B------:R-:W-:Y:S01]  /*0000*/  LDC R1, c[0x0][0x37c] ;  /* 0x0000df00ff017b82 */ /* 0x000fe20000000800 */
[----:B------:R-:W0:Y:S07]  /*0010*/  S2R R0, SR_TID.X ;  /* 0x0000000000007919 */ /* 0x000e2e0000002100 */
[----:B------:R-:W0:Y:S01]  /*0020*/  S2UR UR4, SR_CTAID.X ;  /* 0x00000000000479c3 */ /* 0x000e220000002500 */
[----:B------:R-:W1:Y:S07]  /*0030*/  LDCU.64 UR6, c[0x0][0x358] ;  /* 0x00006b00ff0677ac */ /* 0x000e6e0008000a00 */
[----:B------:R-:W0:Y:S08]  /*0040*/  LDC R15, c[0x0][0x360] ;  /* 0x0000d800ff0f7b82 */ /* 0x000e300000000800 */
[----:B------:R-:W2:Y:S01]  /*0050*/  LDC.64 R2, c[0x0][0x380] ;  /* 0x0000e000ff027b82 */ /* 0x000ea20000000a00 */
[----:B0-----:R-:W-:-:S04]  /*0060*/  IMAD R15, R15, UR4, R0 ;  /* 0x000000040f0f7c24 */ /* 0x001fc8000f8e0200 */
[----:B------:R-:W-:-:S04]  /*0070*/  IMAD R13, R15, 0x3, RZ ;  /* 0x000000030f0d7824 */ /* 0x000fc800078e02ff */
[C---:B--2---:R-:W-:Y:S01]  /*0080*/  IMAD.WIDE R4, R13.reuse, 0x8, R2 ;  /* 0x000000080d047825 */ /* 0x044fe200078e0202 */
[----:B------:R-:W-:-:S04]  /*0090*/  IADD3 R11, PT, PT, R13, 0xa20, RZ ;  /* 0x00000a200d0b7810 */ /* 0x000fc80007ffe0ff */
[----:B-1----:R-:W2:Y:S01]  /*00a0*/  LDG.E.64 R8, desc[UR6][R4.64] ;  /* 0x0000000604087981 */ /* 0x002ea2000c1e1b00 */
[----:B------:R-:W-:-:S03]  /*00b0*/  IMAD.WIDE R10, R11, 0x8, R2 ;  /* 0x000000080b0a7825 */ /* 0x000fc600078e0202 */
[----:B------:R-:W3:Y:S04]  /*00c0*/  LDG.E.64 R20, desc[UR6][R4.64+0x10] ;  /* 0x0000100604147981 */ /* 0x000ee8000c1e1b00 */
[----:B------:R-:W2:Y:S02]  /*00d0*/  LDG.E.64 R6, desc[UR6][R10.64] ;  /* 0x000000060a067981 */ /* 0x000ea4000c1e1b00 */
[----:B--2---:R-:W-:Y:S02]  /*00e0*/  DADD R16, R6, R8 ;  /* 0x0000000006107229 */ /* 0x004fe40000000008 */
[----:B------:R-:W2:Y:S05]  /*00f0*/  LDG.E.64 R8, desc[UR6][R4.64+0x8] ;  /* 0x0000080604087981 */ /* 0x000eaa000c1e1b00 */
[----:B------:R0:W-:Y:S04]  /*0100*/  STG.E.64 desc[UR6][R4.64], R16 ;  /* 0x0000001004007986 */ /* 0x0001e8000c101b06 */
[----:B------:R-:W2:Y:S02]  /*0110*/  LDG.E.64 R6, desc[UR6][R10.64+0x8] ;  /* 0x000008060a067981 */ /* 0x000ea4000c1e1b00 */
[----:B--2---:R-:W-:Y:S01]  /*0120*/  DADD R18, R6, R8 ;  /* 0x0000000006127229 */ /* 0x004fe20000000008 */
[----:B------:R-:W0:Y:S06]  /*0130*/  LDC.64 R6, c[0x0][0x388] ;  /* 0x0000e200ff067b82 */ /* 0x000e2c0000000a00 */
[----:B------:R1:W-:Y:S04]  /*0140*/  STG.E.64 desc[UR6][R4.64+0x8], R18 ;  /* 0x0000081204007986 */ /* 0x0003e8000c101b06 */
[----:B------:R-:W3:Y:S01]  /*0150*/  LDG.E.64 R8, desc[UR6][R10.64+0x10] ;  /* 0x000010060a087981 */ /* 0x000ee2000c1e1b00 */
[----:B------:R-:W-:-:S04]  /*0160*/  SHF.L.U32 R15, R15, 0x1, RZ ;  /* 0x000000010f0f7819 */ /* 0x000fc800000006ff */
[----:B------:R-:W-:-:S05]  /*0170*/  IADD3 R23, PT, PT, R15, 0x6c0, RZ ;  /* 0x000006c00f177810 */ /* 0x000fca0007ffe0ff */
[----:B0-----:R-:W-:Y:S01]  /*0180*/  IMAD.WIDE R16, R23, 0x8, R6 ;  /* 0x0000000817107825 */ /* 0x001fe200078e0206 */
[----:B---3--:R-:W-:-:S03]  /*0190*/  DADD R20, R8, R20 ;  /* 0x0000000008147229 */ /* 0x008fc60000000014 */
[----:B------:R-:W-:-:S04]  /*01a0*/  IMAD.WIDE R8, R15, 0x8, R6 ;  /* 0x000000080f087825 */ /* 0x000fc800078e0206 */
[----:B------:R0:W-:Y:S04]  /*01b0*/  STG.E.64 desc[UR6][R4.64+0x10], R20 ;  /* 0x0000101404007986 */ /* 0x0001e8000c101b06 */
[----:B------:R-:W2:Y:S04]  /*01c0*/  LDG.E.64 R24, desc[UR6][R8.64] ;  /* 0x0000000608187981 */ /* 0x000ea8000c1e1b00 */
[----:B------:R-:W2:Y:S02]  /*01d0*/  LDG.E.64 R22, desc[UR6][R16.64] ;  /* 0x0000000610167981 */ /* 0x000ea4000c1e1b00 */
[----:B--2---:R-:W-:-:S02]  /*01e0*/  DADD R22, R22, R24 ;  /* 0x0000000016167229 */ /* 0x004fc40000000018 */
[----:B------:R-:W2:Y:S05]  /*01f0*/  LDG.E.64 R24, desc[UR6][R8.64+0x8] ;  /* 0x0000080608187981 */ /* 0x000eaa000c1e1b00 */
[----:B------:R3:W-:Y:S04]  /*0200*/  STG.E.64 desc[UR6][R8.64], R22 ;  /* 0x0000001608007986 */ /* 0x0007e8000c101b06 */
[----:B-1----:R-:W2:Y:S02]  /*0210*/  LDG.E.64 R18, desc[UR6][R16.64+0x8] ;  /* 0x0000080610127981 */ /* 0x002ea4000c1e1b00 */
[----:B--2---:R-:W-:-:S07]  /*0220*/  DADD R18, R18, R24 ;  /* 0x0000000012127229 */ /* 0x004fce0000000018 */
[----:B------:R1:W-:Y:S04]  /*0230*/  STG.E.64 desc[UR6][R8.64+0x8], R18 ;  /* 0x0000081208007986 */ /* 0x0003e8000c101b06 */
[----:B------:R-:W2:Y:S04]  /*0240*/  LDG.E.64 R24, desc[UR6][R10.64+0x5100] ;  /* 0x005100060a187981 */ /* 0x000ea8000c1e1b00 */
[----:B------:R-:W2:Y:S02]  /*0250*/  LDG.E.64 R26, desc[UR6][R4.64] ;  /* 0x00000006041a7981 */ /* 0x000ea4000c1e1b00 */
[----:B--2---:R-:W-:-:S02]  /*0260*/  DADD R24, R24, R26 ;  /* 0x0000000018187229 */ /* 0x004fc4000000001a */
[----:B------:R-:W2:Y:S05]  /*0270*/  LDG.E.64 R26, desc[UR6][R4.64+0x8] ;  /* 0x00000806041a7981 */ /* 0x000eaa000c1e1b00 */
[----:B------:R4:W-:Y:S04]  /*0280*/  STG.E.64 desc[UR6][R4.64], R24 ;  /* 0x0000001804007986 */ /* 0x0009e8000c101b06 */
[----:B0-----:R-:W2:Y:S02]  /*0290*/  LDG.E.64 R20, desc[UR6][R10.64+0x5108] ;  /* 0x005108060a147981 */ /* 0x001ea4000c1e1b00 */
[----:B--2---:R-:W-:-:S02]  /*02a0*/  DADD R20, R20, R26 ;  /* 0x0000000014147229 */ /* 0x004fc4000000001a */
[----:B------:R-:W2:Y:S05]  /*02b0*/  LDG.E.64 R26, desc[UR6][R4.64+0x10] ;  /* 0x00001006041a7981 */ /* 0x000eaa000c1e1b00 */
[----:B------:R0:W-:Y:S04]  /*02c0*/  STG.E.64 desc[UR6][R4.64+0x8], R20 ;  /* 0x0000081404007986 */ /* 0x0001e8000c101b06 */
[----:B---3--:R-:W2:Y:S02]  /*02d0*/  LDG.E.64 R22, desc[UR6][R10.64+0x5110] ;  /* 0x005110060a167981 */ /* 0x008ea4000c1e1b00 */
[----:B--2---:R-:W-:-:S07]  /*02e0*/  DADD R22, R22, R26 ;  /* 0x0000000016167229 */ /* 0x004fce000000001a */
[----:B------:R0:W-:Y:S04]  /*02f0*/  STG.E.64 desc[UR6][R4.64+0x10], R22 ;  /* 0x0000101604007986 */ /* 0x0001e8000c101b06 */
[----:B-1----:R-:W2:Y:S04]  /*0300*/  LDG.E.64 R18, desc[UR6][R16.64+0x3600] ;  /* 0x0036000610127981 */ /* 0x002ea8000c1e1b00 */
[----:B------:R-:W2:Y:S02]  /*0310*/  LDG.E.64 R26, desc[UR6][R8.64] ;  /* 0x00000006081a7981 */ /* 0x000ea4000c1e1b00 */
[----:B--2---:R-:W-:-:S02]  /*0320*/  DADD R18, R18, R26 ;  /* 0x0000000012127229 */ /* 0x004fc4000000001a */
[----:B------:R-:W2:Y:S05]  /*0330*/  LDG.E.64 R26, desc[UR6][R8.64+0x8] ;  /* 0x00000806081a7981 */ /* 0x000eaa000c1e1b00 */
[----:B------:R0:W-:Y:S04]  /*0340*/  STG.E.64 desc[UR6][R8.64], R18 ;  /* 0x0000001208007986 */ /* 0x0001e8000c101b06 */
[----:B----4-:R-:W2:Y:S01]  /*0350*/  LDG.E.64 R24, desc[UR6][R16.64+0x3608] ;  /* 0x0036080610187981 */ /* 0x010ea2000c1e1b00 */
[----:B------:R-:W-:-:S02]  /*0360*/  IADD3 R0, PT, PT, R13, 0x1440, RZ ;  /* 0x000014400d007810 */ /* 0x000fc40007ffe0ff */
[----:B------:R-:W-:Y:S01]  /*0370*/  IADD3 R10, PT, PT, R15, 0xd80, RZ ;  /* 0x00000d800f0a7810 */ /* 0x000fe20007ffe0ff */
[----:B------:R-:W-:Y:S01]  /*0380*/  UMOV UR4, 0x1e60 ;  /* 0x00001e6000047882 */ /* 0x000fe20000000000 */
[----:B--2---:R-:W-:-:S07]  /*0390*/  DADD R24, R24, R26 ;  /* 0x0000000018187229 */ /* 0x004fce000000001a */
[----:B------:R0:W-:Y:S04]  /*03a0*/  STG.E.64 desc[UR6][R8.64+0x8], R24 ;  /* 0x0000081808007986 */ /* 0x0001e8000c101b06 */
.L_x_81:
[----:B------:R-:W-:Y:S01]  /*03b0*/  IADD3 R13, PT, PT, R0, 0xa20, RZ ;  /* 0x00000a20000d7810 */ /* 0x000fe20007ffe0ff */
[----:B---3--:R-:W2:Y:S04]  /*03c0*/  LDG.E.64 R16, desc[UR6][R4.64] ;  /* 0x0000000604107981 */ /* 0x008ea8000c1e1b00 */
[----:B------:R-:W-:Y:S01]  /*03d0*/  IMAD.WIDE R12, R13, 0x8, R2 ;  /* 0x000000080d0c7825 */ /* 0x000fe200078e0202 */
[----:B0-----:R-:W3:Y:S04]  /*03e0*/  LDG.E.64 R18, desc[UR6][R4.64+0x8] ;  /* 0x0000080604127981 */ /* 0x001ee8000c1e1b00 */
[----:B------:R-:W2:Y:S04]  /*03f0*/  LDG.E.64 R14, desc[UR6][R12.64] ;  /* 0x000000060c0e7981 */ /* 0x000ea8000c1e1b00 */
[----:B------:R-:W4:Y:S01]  /*0400*/  LDG.E.64 R20, desc[UR6][R4.64+0x10] ;  /* 0x0000100604147981 */ /* 0x000f22000c1e1b00 */
[----:B--2---:R-:W-:-:S07]  /*0410*/  DADD R16, R14, R16 ;  /* 0x000000000e107229 */ /* 0x004fce0000000010 */
[----:B------:R0:W-:Y:S04]  /*0420*/  STG.E.64 desc[UR6][R4.64], R16 ;  /* 0x0000001004007986 */ /* 0x0001e8000c101b06 */
[----:B------:R-:W3:Y:S02]  /*0430*/  LDG.E.64 R14, desc[UR6][R12.64+0x8] ;  /* 0x000008060c0e7981 */ /* 0x000ee4000c1e1b00 */
[----:B---3--:R-:W-:-:S07]  /*0440*/  DADD R18, R14, R18 ;  /* 0x000000000e127229 */ /* 0x008fce0000000012 */
[----:B------:R1:W-:Y:S04]  /*0450*/  STG.E.64 desc[UR6][R4.64+0x8], R18 ;  /* 0x0000081204007986 */ /* 0x0003e8000c101b06 */
[----:B------:R-:W4:Y:S01]  /*0460*/  LDG.E.64 R14, desc[UR6][R12.64+0x10] ;  /* 0x000010060c0e7981 */ /* 0x000f22000c1e1b00 */
[----:B------:R-:W-:Y:S01]  /*0470*/  IADD3 R11, PT, PT, R10, 0x6c0, RZ ;  /* 0x000006c00a0b7810 */ /* 0x000fe20007ffe0ff */
[----:B----4-:R-:W-:-:S04]  /*0480*/  DADD R20, R14, R20 ;  /* 0x000000000e147229 */ /* 0x010fc80000000014 */
[----:B------:R-:W-:-:S03]  /*0490*/  IMAD.WIDE R14, R11, 0x8, R6 ;  /* 0x000000080b0e7825 */ /* 0x000fc600078e0206 */
[----:B------:R2:W-:Y:S04]  /*04a0*/  STG.E.64 desc[UR6][R4.64+0x10], R20 ;  /* 0x0000101404007986 */ /* 0x0005e8000c101b06 */
[----:B------:R-:W3:Y:S04]  /*04b0*/  LDG.E.64 R22, desc[UR6][R8.64] ;  /* 0x0000000608167981 */ /* 0x000ee8000c1e1b00 */
[----:B0-----:R-:W3:Y:S02]  /*04c0*/  LDG.E.64 R16, desc[UR6][R14.64] ;  /* 0x000000060e107981 */ /* 0x001ee4000c1e1b00 */
[----:B---3--:R-:W-:-:S02]  /*04d0*/  DADD R16, R16, R22 ;  /* 0x0000000010107229 */ /* 0x008fc40000000016 */
[----:B------:R-:W3:Y:S05]  /*04e0*/  LDG.E.64 R22, desc[UR6][R8.64+0x8] ;  /* 0x0000080608167981 */ /* 0x000eea000c1e1b00 */
[----:B------:R0:W-:Y:S04]  /*04f0*/  STG.E.64 desc[UR6][R8.64], R16 ;  /* 0x0000001008007986 */ /* 0x0001e8000c101b06 */
[----:B-1----:R-:W3:Y:S02]  /*0500*/  LDG.E.64 R18, desc[UR6][R14.64+0x8] ;  /* 0x000008060e127981 */ /* 0x002ee4000c1e1b00 */
[----:B---3--:R-:W-:-:S07]  /*0510*/  DADD R18, R18, R22 ;  /* 0x0000000012127229 */ /* 0x008fce0000000016 */
[----:B------:R1:W-:Y:S04]  /*0520*/  STG.E.64 desc[UR6][R8.64+0x8], R18 ;  /* 0x0000081208007986 */ /* 0x0003e8000c101b06 */
[----:B------:R-:W3:Y:S04]  /*0530*/  LDG.E.64 R22, desc[UR6][R12.64+0x5100] ;  /* 0x005100060c167981 */ /* 0x000ee8000c1e1b00 */
[----:B------:R-:W3:Y:S02]  /*0540*/  LDG.E.64 R24, desc[UR6][R4.64] ;  /* 0x0000000604187981 */ /* 0x000ee4000c1e1b00 */
[----:B---3--:R-:W-:-:S02]  /*0550*/  DADD R22, R22, R24 ;  /* 0x0000000016167229 */ /* 0x008fc40000000018 */
[----:B------:R-:W3:Y:S05]  /*0560*/  LDG.E.64 R24, desc[UR6][R4.64+0x8] ;  /* 0x0000080604187981 */ /* 0x000eea000c1e1b00 */
[----:B------:R4:W-:Y:S04]  /*0570*/  STG.E.64 desc[UR6][R4.64], R22 ;  /* 0x0000001604007986 */ /* 0x0009e8000c101b06 */
[----:B--2---:R-:W3:Y:S02]  /*0580*/  LDG.E.64 R20, desc[UR6][R12.64+0x5108] ;  /* 0x005108060c147981 */ /* 0x004ee4000c1e1b00 */
[----:B---3--:R-:W-:-:S02]  /*0590*/  DADD R20, R20, R24 ;  /* 0x0000000014147229 */ /* 0x008fc40000000018 */
[----:B------:R-:W2:Y:S05]  /*05a0*/  LDG.E.64 R24, desc[UR6][R4.64+0x10] ;  /* 0x0000100604187981 */ /* 0x000eaa000c1e1b00 */
[----:B------:R3:W-:Y:S04]  /*05b0*/  STG.E.64 desc[UR6][R4.64+0x8], R20 ;  /* 0x0000081404007986 */ /* 0x0007e8000c101b06 */
[----:B0-----:R-:W2:Y:S02]  /*05c0*/  LDG.E.64 R16, desc[UR6][R12.64+0x5110] ;  /* 0x005110060c107981 */ /* 0x001ea4000c1e1b00 */
        /* <DEDUP_REMOVED lines=8> */
[----:B------:R-:W-:-:S05]  /*0650*/  IADD3 R11, PT, PT, R0, 0x1e60, RZ ;  /* 0x00001e60000b7810 */ /* 0x000fca0007ffe0ff */
[----:B------:R-:W-:Y:S01]  /*0660*/  IMAD.WIDE R12, R11, 0x8, R2 ;  /* 0x000000080b0c7825 */ /* 0x000fe200078e0202 */
[----:B--2---:R-:W-:-:S07]  /*0670*/  DADD R22, R22, R24 ;  /* 0x0000000016167229 */ /* 0x004fce0000000018 */
[----:B------:R2:W-:Y:S04]  /*0680*/  STG.E.64 desc[UR6][R8.64+0x8], R22 ;  /* 0x0000081608007986 */ /* 0x0005e8000c101b06 */
[----:B---3--:R-:W3:Y:S04]  /*0690*/  LDG.E.64 R20, desc[UR6][R4.64] ;  /* 0x0000000604147981 */ /* 0x008ee8000c1e1b00 */
[----:B0-----:R-:W3:Y:S02]  /*06a0*/  LDG.E.64 R16, desc[UR6][R12.64] ;  /* 0x000000060c107981 */ /* 0x001ee4000c1e1b00 */
[----:B---3--:R-:W-:-:S02]  /*06b0*/  DADD R16, R16, R20 ;  /* 0x0000000010107229 */ /* 0x008fc40000000014 */
[----:B------:R-:W3:Y:S05]  /*06c0*/  LDG.E.64 R20, desc[UR6][R4.64+0x8] ;  /* 0x0000080604147981 */ /* 0x000eea000c1e1b00 */
[----:B------:R0:W-:Y:S04]  /*06d0*/  STG.E.64 desc[UR6][R4.64], R16 ;  /* 0x0000001004007986 */ /* 0x0001e8000c101b06 */
[----:B-1----:R-:W3:Y:S02]  /*06e0*/  LDG.E.64 R18, desc[UR6][R12.64+0x8] ;  /* 0x000008060c127981 */ /* 0x002ee4000c1e1b00 */
[----:B---3--:R-:W-:-:S02]  /*06f0*/  DADD R18, R18, R20 ;  /* 0x0000000012127229 */ /* 0x008fc40000000014 */
[----:B------:R-:W3:Y:S05]  /*0700*/  LDG.E.64 R20, desc[UR6][R4.64+0x10] ;  /* 0x0000100604147981 */ /* 0x000eea000c1e1b00 */
[----:B------:R1:W-:Y:S04]  /*0710*/  STG.E.64 desc[UR6][R4.64+0x8], R18 ;  /* 0x0000081204007986 */ /* 0x0003e8000c101b06 */
[----:B------:R-:W3:Y:S01]  /*0720*/  LDG.E.64 R14, desc[UR6][R12.64+0x10] ;  /* 0x000010060c0e7981 */ /* 0x000ee2000c1e1b00 */
[----:B------:R-:W-:Y:S01]  /*0730*/  IADD3 R11, PT, PT, R10, 0x1440, RZ ;  /* 0x000014400a0b7810 */ /* 0x000fe20007ffe0ff */
[----:B---3--:R-:W-:-:S04]  /*0740*/  DADD R20, R14, R20 ;  /* 0x000000000e147229 */ /* 0x008fc80000000014 */
[----:B------:R-:W-:-:S03]  /*0750*/  IMAD.WIDE R14, R11, 0x8, R6 ;  /* 0x000000080b0e7825 */ /* 0x000fc600078e0206 */
[----:B------:R3:W-:Y:S04]  /*0760*/  STG.E.64 desc[UR6][R4.64+0x10], R20 ;  /* 0x0000101404007986 */ /* 0x0007e8000c101b06 */
[----:B--2---:R-:W2:Y:S04]  /*0770*/  LDG.E.64 R22, desc[UR6][R8.64] ;  /* 0x0000000608167981 */ /* 0x004ea8000c1e1b00 */
[----:B0-----:R-:W2:Y:S02]  /*0780*/  LDG.E.64 R16, desc[UR6][R14.64] ;  /* 0x000000060e107981 */ /* 0x001ea4000c1e1b00 */
        /* <DEDUP_REMOVED lines=11> */
[----:B---3--:R-:W2:Y:S02]  /*0840*/  LDG.E.64 R20, desc[UR6][R12.64+0x5108] ;  /* 0x005108060c147981 */ /* 0x008ea4000c1e1b00 */
[----:B--2---:R-:W-:-:S02]  /*0850*/  DADD R20, R20, R24 ;  /* 0x0000000014147229 */ /* 0x004fc40000000018 */
        /* <DEDUP_REMOVED lines=45> */
[----:B------:R-:W-:Y:S04]  /*0b30*/  STG.E.64 desc[UR6][R4.64+0x8], R20 ;  /* 0x0000081404007986 */ /* 0x000fe8000c101b06 */
[----:B0-----:R-:W2:Y:S02]  /*0b40*/  LDG.E.64 R16, desc[UR6][R12.64+0x5110] ;  /* 0x005110060c107981 */ /* 0x001ea4000c1e1b00 */
[----:B--2---:R-:W-:-:S07]  /*0b50*/  DADD R16, R16, R24 ;  /* 0x0000000010107229 */ /* 0x004fce0000000018 */
[----:B------:R0:W-:Y:S04]  /*0b60*/  STG.E.64 desc[UR6][R4.64+0x10], R16 ;  /* 0x0000101004007986 */ /* 0x0001e8000c101b06 */
[----:B-1----:R-:W2:Y:S04]  /*0b70*/  LDG.E.64 R18, desc[UR6][R14.64+0x3600] ;  /* 0x003600060e127981 */ /* 0x002ea8000c1e1b00 */
[----:B------:R-:W2:Y:S04]  /*0b80*/  LDG.E.64 R24, desc[UR6][R8.64] ;  /* 0x0000000608187981 */ /* 0x000ea8000c1e1b00 */
[----:B----4-:R-:W3:Y:S01]  /*0b90*/  LDG.E.64 R22, desc[UR6][R8.64+0x8] ;  /* 0x0000080608167981 */ /* 0x010ee2000c1e1b00 */
[----:B--2---:R-:W-:-:S07]  /*0ba0*/  DADD R24, R18, R24 ;  /* 0x0000000012187229 */ /* 0x004fce0000000018 */
[----:B------:R-:W-:Y:S04]  /*0bb0*/  STG.E.64 desc[UR6][R8.64], R24 ;  /* 0x0000001808007986 */ /* 0x000fe8000c101b06 */
[----:B------:R-:W3:Y:S01]  /*0bc0*/  LDG.E.64 R18, desc[UR6][R14.64+0x3608] ;  /* 0x003608060e127981 */ /* 0x000ee2000c1e1b00 */
[----:B------:R-:W-:-:S05]  /*0bd0*/  IADD3 R11, PT, PT, R0, 0x46e0, RZ ;  /* 0x000046e0000b7810 */ /* 0x000fca0007ffe0ff */
[----:B------:R-:W-:Y:S01]  /*0be0*/  IMAD.WIDE R12, R11, 0x8, R2 ;  /* 0x000000080b0c7825 */ /* 0x000fe200078e0202 */
[----:B---3--:R-:W-:-:S07]  /*0bf0*/  DADD R22, R18, R22 ;  /* 0x0000000012167229 */ /* 0x008fce0000000016 */
[----:B------:R1:W-:Y:S04]  /*0c00*/  STG.E.64 desc[UR6][R8.64+0x8], R22 ;  /* 0x0000081608007986 */ /* 0x0003e8000c101b06 */
[----:B------:R-:W2:Y:S04]  /*0c10*/  LDG.E.64 R18, desc[UR6][R4.64] ;  /* 0x0000000604127981 */ /* 0x000ea8000c1e1b00 */
[----:B0-----:R-:W2:Y:S04]  /*0c20*/  LDG.E.64 R16, desc[UR6][R12.64] ;  /* 0x000000060c107981 */ /* 0x001ea8000c1e1b00 */
[----:B------:R-:W3:Y:S01]  /*0c30*/  LDG.E.64 R20, desc[UR6][R4.64+0x8] ;  /* 0x0000080604147981 */ /* 0x000ee2000c1e1b00 */
[----:B--2---:R-:W-:-:S07]  /*0c40*/  DADD R16, R16, R18 ;  /* 0x0000000010107229 */ /* 0x004fce0000000012 */
[----:B------:R0:W-:Y:S04]  /*0c50*/  STG.E.64 desc[UR6][R4.64], R16 ;  /* 0x0000001004007986 */ /* 0x0001e8000c101b06 */
[----:B------:R-:W3:Y:S02]  /*0c60*/  LDG.E.64 R18, desc[UR6][R12.64+0x8] ;  /* 0x000008060c127981 */ /* 0x000ee4000c1e1b00 */
[----:B---3--:R-:W-:Y:S02]  /*0c70*/  DADD R18, R18, R20 ;  /* 0x0000000012127229 */ /* 0x008fe40000000014 */
[----:B------:R-:W2:Y:S05]  /*0c80*/  LDG.E.64 R20, desc[UR6][R4.64+0x10] ;  /* 0x0000100604147981 */ /* 0x000eaa000c1e1b00 */
[----:B------:R3:W-:Y:S04]  /*0c90*/  STG.E.64 desc[UR6][R4.64+0x8], R18 ;  /* 0x0000081204007986 */ /* 0x0007e8000c101b06 */
[----:B------:R-:W2:Y:S01]  /*0ca0*/  LDG.E.64 R14, desc[UR6][R12.64+0x10] ;  /* 0x000010060c0e7981 */ /* 0x000ea2000c1e1b00 */
[----:B------:R-:W-:Y:S01]  /*0cb0*/  IADD3 R11, PT, PT, R10, 0x2f40, RZ ;  /* 0x00002f400a0b7810 */ /* 0x000fe20007ffe0ff */
[----:B--2---:R-:W-:-:S04]  /*0cc0*/  DADD R20, R14, R20 ;  /* 0x000000000e147229 */ /* 0x004fc80000000014 */
[----:B------:R-:W-:-:S03]  /*0cd0*/  IMAD.WIDE R14, R11, 0x8, R6 ;  /* 0x000000080b0e7825 */ /* 0x000fc600078e0206 */
[----:B------:R2:W-:Y:S04]  /*0ce0*/  STG.E.64 desc[UR6][R4.64+0x10], R20 ;  /* 0x0000101404007986 */ /* 0x0005e8000c101b06 */
[----:B-1----:R-:W4:Y:S04]  /*0cf0*/  LDG.E.64 R22, desc[UR6][R8.64] ;  /* 0x0000000608167981 */ /* 0x002f28000c1e1b00 */
[----:B0-----:R-:W4:Y:S02]  /*0d00*/  LDG.E.64 R16, desc[UR6][R14.64] ;  /* 0x000000060e107981 */ /* 0x001f24000c1e1b00 */
[----:B----4-:R-:W-:-:S02]  /*0d10*/  DADD R16, R16, R22 ;  /* 0x0000000010107229 */ /* 0x010fc40000000016 */
[----:B------:R-:W4:Y:S05]  /*0d20*/  LDG.E.64 R22, desc[UR6][R8.64+0x8] ;  /* 0x0000080608167981 */ /* 0x000f2a000c1e1b00 */
[----:B------:R0:W-:Y:S04]  /*0d30*/  STG.E.64 desc[UR6][R8.64], R16 ;  /* 0x0000001008007986 */ /* 0x0001e8000c101b06 */
[----:B---3--:R-:W4:Y:S02]  /*0d40*/  LDG.E.64 R18, desc[UR6][R14.64+0x8] ;  /* 0x000008060e127981 */ /* 0x008f24000c1e1b00 */
[----:B----4-:R-:W-:-:S07]  /*0d50*/  DADD R18, R18, R22 ;  /* 0x0000000012127229 */ /* 0x010fce0000000016 */
        /* <DEDUP_REMOVED lines=27> */
[----:B------:R-:W4:Y:S04]  /*0f10*/  LDG.E.64 R6, desc[UR6][R4.64+0x8] ;  /* 0x0000080604067981 */ /* 0x000f28000c1e1b00 */
[----:B------:R-:W5:Y:S01]  /*0f20*/  LDG.E.64 R10, desc[UR6][R4.64+0x10] ;  /* 0x00001006040a7981 */ /* 0x000f62000c1e1b00 */
[----:B------:R-:W-:Y:S01]  /*0f30*/  UMOV UR4, 0x28f5c28f ;  /* 0x28f5c28f00047882 */ /* 0x000fe20000000000 */
[----:B------:R-:W-:-:S02]  /*0f40*/  UMOV UR5, 0x402c8f5c ;  /* 0x402c8f5c00057882 */ /* 0x000fc40000000000 */
[----:B--2---:R-:W-:Y:S02]  /*0f50*/  DMUL R2, R2, UR4 ;  /* 0x0000000402027c28 */ /* 0x004fe40008000000 */
[----:B----4-:R-:W-:-:S05]  /*0f60*/  DMUL R6, R6, UR4 ;  /* 0x0000000406067c28 */ /* 0x010fca0008000000 */
[----:B------:R-:W-:Y:S01]  /*0f70*/  STG.E.64 desc[UR6][R4.64], R2 ;  /* 0x0000000204007986 */ /* 0x000fe2000c101b06 */
[----:B-----5:R-:W-:-:S03]  /*0f80*/  DMUL R10, R10, UR4 ;  /* 0x000000040a0a7c28 */ /* 0x020fc60008000000 */
[----:B------:R-:W-:Y:S04]  /*0f90*/  STG.E.64 desc[UR6][R4.64+0x8], R6 ;  /* 0x0000080604007986 */ /* 0x000fe8000c101b06 */
[----:B------:R-:W-:Y:S04]  /*0fa0*/  STG.E.64 desc[UR6][R4.64+0x10], R10 ;  /* 0x0000100a04007986 */ /* 0x000fe8000c101b06 */
[----:B------:R-:W2:Y:S04]  /*0fb0*/  LDG.E.64 R12, desc[UR6][R8.64] ;  /* 0x00000006080c7981 */ /* 0x000ea8000c1e1b00 */
[----:B------:R-:W4:Y:S01]  /*0fc0*/  LDG.E.64 R14, desc[UR6][R8.64+0x8] ;  /* 0x00000806080e7981 */ /* 0x000f22000c1e1b00 */
[----:B------:R-:W-:Y:S01]  /*0fd0*/  UMOV UR4, 0x70a3d70a ;  /* 0x70a3d70a00047882 */ /* 0x000fe20000000000 */
[----:B------:R-:W-:Y:S01]  /*0fe0*/  UMOV UR5, 0x3fe30a3d ;  /* 0x3fe30a3d00057882 */ /* 0x000fe20000000000 */
[----:B------:R-:W-:Y:S01]  /*0ff0*/  UMOV UR8, 0x70a3d70a ;  /* 0x70a3d70a00087882 */ /* 0x000fe20000000000 */
[----:B------:R-:W-:Y:S01]  /*1000*/  UMOV UR9, 0x3ff30a3d ;  /* 0x3ff30a3d00097882 */ /* 0x000fe20000000000 */
[----:B--2---:R-:W-:-:S02]  /*1010*/  DMUL R12, R12, UR4 ;  /* 0x000000040c0c7c28 */ /* 0x004fc40008000000 */
[----:B----4-:R-:W-:-:S05]  /*1020*/  DMUL R14, R14, UR8 ;  /* 0x000000080e0e7c28 */ /* 0x010fca0008000000 */
[----:B------:R-:W-:Y:S04]  /*1030*/  STG.E.64 desc[UR6][R8.64], R12 ;  /* 0x0000000c08007986 */ /* 0x000fe8000c101b06 */
[----:B------:R-:W-:Y:S01]  /*1040*/  STG.E.64 desc[UR6][R8.64+0x8], R14 ;  /* 0x0000080e08007986 */ /* 0x000fe2000c101b06 */
[----:B------:R-:W-:Y:S05]  /*1050*/  EXIT ;  /* 0x000000000000794d */ /* 0x000fea0003800000 */
.L_x_82:
        /* <DEDUP_REMOVED lines=10> */
.L_x_111:


//--------------------- .text._Z15up_forces_gpu_1PdS_S_ --------------------------
	.section	.text._Z15up_forces_gpu_1PdS_S_,"ax",@progbits
	.align	128
        .global         _Z15up_forces_gpu_1PdS_S_
        .type           _Z15up_forces_gpu_1PdS_S_,@function
        .size           _Z15up_forces_gpu_1PdS_S_,(.L_x_105 - _Z15up_forces_gpu_1PdS_S_)
        .other          _Z15up_forces_gpu_1PdS_S_,@"STO_CUDA_ENTRY STV_DEFAULT"
_Z15up_forces_gpu_1PdS_S_:
.text._Z15up_forces_gpu_1PdS_S_:
[----:B------:R-:W-:Y:S01]  /*0000*/  LDC R1, c[0x0][0x37c] ;  /* 0x0000df00ff017b82 */ /* 0x000fe20000000800 */
[----:B------:R-:W0:Y:S01]  /*0010*/  S2R R4, SR_CTAID.X ;  /* 0x0000000000047919 */ /* 0x000e220000002500 */
[----:B------:R-:W0:Y:S01]  /*0020*/  LDCU UR4, c[0x0][0x360] ;  /* 0x00006c00ff0477ac */ /* 0x000e220008000800 */
[----:B------:R-:W0:Y:S02]  /*0030*/  S2R R3, SR_TID.X ;  /* 0x0000000000037919 */ /* 0x000e240000002100 */
[----:B0-----:R-:W-:-:S05]  /*0040*/  IMAD R4, R4, UR4, R3 ;  /* 0x0000000404047c24 */ /* 0x001fca000f8e0203 */
[----:B------:R-:W-:-:S13]  /*0050*/  ISETP.GT.AND P0, PT, R4, 0x35f, PT ;  /* 0x0000035f0400780c */ /* 0x000fda0003f04270 */
[----:B------:R-:W-:Y:S05]  /*0060*/  @P0 EXIT ;  /* 0x000000000000094d */ /* 0x000fea0003800000 */
[----:B------:R-:W0:Y:S01]  /*0070*/  LDC.64 R36, c[0x0][0x388] ;  /* 0x0000e200ff247b82 */ /* 0x000e220000000a00 */
[----:B------:R-:W1:Y:S01]  /*0080*/  LDCU.64 UR6, c[0x0][0x358] ;  /* 0x00006b00ff0677ac */ /* 0x000e620008000a00 */
[C---:B------:R-:W-:Y:S02]  /*0090*/  IMAD R5, R4.reuse, 0x3, RZ ;  /* 0x0000000304057824 */ /* 0x040fe400078e02ff */
[----:B------:R-:W-:Y:S01]  /*00a0*/  IMAD.SHL.U32 R3, R4, 0x2, RZ ;  /* 0x0000000204037824 */ /* 0x000fe200078e00ff */
[----:B------:R-:W2:Y:S01]  /*00b0*/  LDCU.64 UR4, c[0x0][0x380] ;  /* 0x00007000ff0477ac */ /* 0x000ea20008000a00 */
[----:B------:R-:W-:Y:S02]  /*00c0*/  IMAD.MOV.U32 R2, RZ, RZ, R4 ;  /* 0x000000ffff027224 */ /* 0x000fe400078e0004 */
[----:B------:R-:W3:Y:S08]  /*00d0*/  LDC.64 R34, c[0x0][0x390] ;  /* 0x0000e400ff227b82 */ /* 0x000ef00000000a00 */
[----:B------:R-:W4:Y:S01]  /*00e0*/  LDC.64 R32, c[0x0][0x380] ;  /* 0x0000e000ff207b82 */ /* 0x000f220000000a00 */
[----:B--2---:R-:W-:Y:S01]  /*00f0*/  UIADD3 UR4, UP0, UPT, UR4, 0x18, URZ ;  /* 0x0000001804047890 */ /* 0x004fe2000ff1e0ff */
[----:B0-----:R-:W-:-:S03]  /*0100*/  IMAD.WIDE R36, R5, 0x8, R36 ;  /* 0x0000000805247825 */ /* 0x001fc600078e0224 */
[----:B------:R-:W-:Y:S02]  /*0110*/  UIADD3.X UR5, UPT, UPT, URZ, UR5, URZ, UP0, !UPT ;  /* 0x00000005ff057290 */ /* 0x000fe400087fe4ff */
[----:B-1----:R0:W-:Y:S01]  /*0120*/  STG.E.64 desc[UR6][R36.64], RZ ;  /* 0x000000ff24007986 */ /* 0x0021e2000c101b06 */
[----:B------:R-:W-:Y:S01]  /*0130*/  IMAD.U32 R30, RZ, RZ, UR4 ;  /* 0x00000004ff1e7e24 */ /* 0x000fe2000f8e00ff */
[----:B------:R-:W-:Y:S01]  /*0140*/  UMOV UR4, URZ ;  /* 0x000000ff00047c82 */ /* 0x000fe20008000000 */
[----:B---3--:R-:W-:Y:S01]  /*0150*/  IMAD.WIDE R34, R3, 0x8, R34 ;  /* 0x0000000803227825 */ /* 0x008fe200078e0222 */
[----:B------:R0:W-:Y:S01]  /*0160*/  STG.E.64 desc[UR6][R36.64+0x8], RZ ;  /* 0x000008ff24007986 */ /* 0x0001e2000c101b06 */
[----:B------:R-:W-:Y:S02]  /*0170*/  SHF.R.S32.HI R3, RZ, 0x1f, R4 ;  /* 0x0000001fff037819 */ /* 0x000fe40000011404 */
[----:B------:R-:W-:Y:S01]  /*0180*/  IMAD.U32 R31, RZ, RZ, UR5 ;  /* 0x00000005ff1f7e24 */ /* 0x000fe2000f8e00ff */
[----:B------:R0:W-:Y:S01]  /*0190*/  STG.E.64 desc[UR6][R36.64+0x10], RZ ;  /* 0x000010ff24007986 */ /* 0x0001e2000c101b06 */
[----:B------:R-:W-:Y:S01]  /*01a0*/  UMOV UR5, URZ ;  /* 0x000000ff00057c82 */ /* 0x000fe20008000000 */
[----:B------:R-:W-:-:S02]  /*01b0*/  IMAD.MOV.U32 R0, RZ, RZ, R3 ;  /* 0x000000ffff007224 */ /* 0x000fc400078e0003 */
[----:B------:R0:W-:Y:S01]  /*01c0*/  STG.E.64 desc[UR6][R34.64], RZ ;  /* 0x000000ff22007986 */ /* 0x0001e2000c101b06 */
[----:B----4-:R-:W-:-:S03]  /*01d0*/  IMAD.WIDE R32, R5, 0x8, R32 ;  /* 0x0000000805207825 */ /* 0x010fc600078e0220 */
[----:B------:R0:W-:Y:S04]  /*01e0*/  STG.E.64 desc[UR6][R34.64+0x8], RZ ;  /* 0x000008ff22007986 */ /* 0x0001e8000c101b06 */
.L_x_95:
[----:B------:R-:W-:Y:S01]  /*01f0*/  ISETP.NE.U32.AND P0, PT, R2, RZ, PT ;  /* 0x000000ff0200720c */ /* 0x000fe20003f05070 */
[----:B------:R-:W-:Y:S03]  /*0200*/  BSSY.RECONVERGENT B0, `(.L_x_83) ;  /* 0x0000055000007945 */ /* 0x000fe60003800200 */
[----:B------:R-:W-:-:S13]  /*0210*/  ISETP.NE.AND.EX P0, PT, R0, RZ, PT, P0 ;  /* 0x000000ff0000720c */ /* 0x000fda0003f05300 */
[----:B-12---:R-:W-:Y:S05]  /*0220*/  @!P0 BRA `(.L_x_84) ;  /* 0x0000000400488947 */ /* 0x006fea0003800000 */
[----:B------:R-:W2:Y:S04]  /*0230*/  LDG.E.64 R26, desc[UR6][R32.64+0x8] ;  /* 0x00000806201a7981 */ /* 0x000ea8000c1e1b00 */
[----:B------:R-:W2:Y:S04]  /*0240*/  LDG.E.64 R8, desc[UR6][R30.64+-0x10] ;  /* 0xfffff0061e087981 */ /* 0x000ea8000c1e1b00 */
[----:B------:R-:W3:Y:S04]  /*0250*/  LDG.E.64 R28, desc[UR6][R32.64] ;  /* 0x00000006201c7981 */ /* 0x000ee8000c1e1b00 */
[----:B------:R-:W3:Y:S04]  /*0260*/  LDG.E.64 R6, desc[UR6][R30.64+-0x18] ;  /* 0xffffe8061e067981 */ /* 0x000ee8000c1e1b00 */
[----:B------:R-:W4:Y:S04]  /*0270*/  LDG.E.64 R24, desc[UR6][R32.64+0x10] ;  /* 0x0000100620187981 */ /* 0x000f28000c1e1b00 */
[----:B------:R-:W4:Y:S01]  /*0280*/  LDG.E.64 R10, desc[UR6][R30.64+-0x8] ;  /* 0xfffff8061e0a7981 */ /* 0x000f22000c1e1b00 */
[----:B------:R-:W-:Y:S01]  /*0290*/  UMOV UR8, 0x70a3d70b ;  /* 0x70a3d70b00087882 */ /* 0x000fe20000000000 */
[----:B------:R-:W-:Y:S01]  /*02a0*/  UMOV UR9, 0x3ffb0a3d ;  /* 0x3ffb0a3d00097882 */ /* 0x000fe20000000000 */
[----:B--2---:R-:W-:-:S02]  /*02b0*/  DADD R26, R26, -R8 ;  /* 0x000000001a1a7229 */ /* 0x004fc40000000808 */
[----:B---3--:R-:W-:-:S06]  /*02c0*/  DADD R28, R28, -R6 ;  /* 0x000000001c1c7229 */ /* 0x008fcc0000000806 */
[----:B------:R-:W-:Y:S02]  /*02d0*/  DMUL R6, R26, R26 ;  /* 0x0000001a1a067228 */ /* 0x000fe40000000000 */
[----:B----4-:R-:W-:-:S06]  /*02e0*/  DADD R24, R24, -R10 ;  /* 0x0000000018187229 */ /* 0x010fcc000000080a */
[----:B------:R-:W-:-:S08]  /*02f0*/  DFMA R6, R28, R28, R6 ;  /* 0x0000001c1c06722b */ /* 0x000fd00000000006 */
[----:B------:R-:W-:-:S08]  /*0300*/  DFMA R18, R24, R24, R6 ;  /* 0x000000181812722b */ /* 0x000fd00000000006 */
[----:B------:R-:W-:-:S14]  /*0310*/  DSETP.GT.AND P0, PT, R18, UR8, PT ;  /* 0x0000000812007e2a */ /* 0x000fdc000bf04000 */
[----:B------:R-:W-:Y:S05]  /*0320*/  @P0 BRA `(.L_x_84) ;  /* 0x0000000400080947 */ /* 0x000fea0003800000 */
[----:B------:R-:W1:Y:S01]  /*0330*/  MUFU.RCP64H R7, R19 ;  /* 0x0000001300077308 */ /* 0x000e620000001800 */
[----:B------:R-:W-:Y:S01]  /*0340*/  IMAD.MOV.U32 R6, RZ, RZ, 0x1 ;  /* 0x00000001ff067424 */ /* 0x000fe200078e00ff */
[----:B------:R-:W-:Y:S01]  /*0350*/  UMOV UR8, 0x40fecdd1 ;  /* 0x40fecdd100087882 */ /* 0x000fe20000000000 */
[----:B------:R-:W-:Y:S01]  /*0360*/  UMOV UR9, 0x3fc16db9 ;  /* 0x3fc16db900097882 */ /* 0x000fe20000000000 */
[----:B------:R-:W-:Y:S03]  /*0370*/  BSSY.RECONVERGENT B1, `(.L_x_85) ;  /* 0x0000014000017945 */ /* 0x000fe60003800200 */
[----:B-1----:R-:W-:-:S08]  /*0380*/  DFMA R8, -R18, R6, 1 ;  /* 0x3ff000001208742b */ /* 0x002fd00000000106 */
        /* <DEDUP_REMOVED lines=15> */
[----:B0-----:R-:W-:Y:S05]  /*0480*/  CALL.REL.NOINC `($__internal_3_$__cuda_sm20_div_rn_f64_full) ;  /* 0x0000000800947944 */ /* 0x001fea0003c00000 */
[----:B------:R-:W-:Y:S02]  /*0490*/  IMAD.MOV.U32 R20, RZ, RZ, R40 ;  /* 0x000000ffff147224 */ /* 0x000fe400078e0028 */
[----:B------:R-:W-:-:S07]  /*04a0*/  IMAD.MOV.U32 R21, RZ, RZ, R41 ;  /* 0x000000ffff157224 */ /* 0x000fce00078e0029 */
.L_x_86:
[----:B------:R-:W-:Y:S05]  /*04b0*/  BSYNC.RECONVERGENT B1 ;  /* 0x0000000000017941 */ /* 0x000fea0003800200 */
.L_x_85:
[----:B------:R-:W1:Y:S01]  /*04c0*/  MUFU.RCP64H R9, R19 ;  /* 0x0000001300097308 */ /* 0x000e620000001800 */
[----:B------:R-:W-:Y:S01]  /*04d0*/  IMAD.MOV.U32 R8, RZ, RZ, 0x1 ;  /* 0x00000001ff087424 */ /* 0x000fe200078e00ff */
[-C--:B------:R-:W-:Y:S01]  /*04e0*/  DMUL R6, R20, R20.reuse ;  /* 0x0000001414067228 */ /* 0x080fe20000000000 */
[----:B------:R-:W-:Y:S07]  /*04f0*/  BSSY.RECONVERGENT B1, `(.L_x_87) ;  /* 0x0000016000017945 */ /* 0x000fee0003800200 */
[----:B------:R-:W-:-:S02]  /*0500*/  DMUL R20, R6, R20 ;  /* 0x0000001406147228 */ /* 0x000fc40000000000 */
[----:B-1----:R-:W-:-:S06]  /*0510*/  DFMA R10, -R18, R8, 1 ;  /* 0x3ff00000120a742b */ /* 0x002fcc0000000108 */
[----:B------:R-:W-:Y:S02]  /*0520*/  DMUL R22, R20, R20 ;  /* 0x0000001414167228 */ /* 0x000fe40000000000 */
[----:B------:R-:W-:-:S06]  /*0530*/  DFMA R10, R10, R10, R10 ;  /* 0x0000000a0a0a722b */ /* 0x000fcc000000000a */
[----:B------:R-:W-:Y:S02]  /*0540*/  DADD R12, -R20, R22 ;  /* 0x00000000140c7229 */ /* 0x000fe40000000116 */
[----:B------:R-:W-:-:S08]  /*0550*/  DFMA R10, R8, R10, R8 ;  /* 0x0000000a080a722b */ /* 0x000fd00000000008 */
[----:B------:R-:W-:Y:S01]  /*0560*/  FSETP.GEU.AND P1, PT, |R13|, 6.5827683646048100446e-37, PT ;  /* 0x036000000d00780b */ /* 0x000fe20003f2e200 */
[----:B------:R-:W-:-:S08]  /*0570*/  DFMA R6, -R18, R10, 1 ;  /* 0x3ff000001206742b */ /* 0x000fd0000000010a */
        /* <DEDUP_REMOVED lines=9> */
[----:B------:R-:W-:-:S07]  /*0610*/  IMAD.MOV.U32 R15, RZ, RZ, R19 ;  /* 0x000000ffff0f7224 */ /* 0x000fce00078e0013 */
[----:B0-----:R-:W-:Y:S05]  /*0620*/  CALL.REL.NOINC `($__internal_3_$__cuda_sm20_div_rn_f64_full) ;  /* 0x00000008002c7944 */ /* 0x001fea0003c00000 */
[----:B------:R-:W-:Y:S02]  /*0630*/  IMAD.MOV.U32 R6, RZ, RZ, R40 ;  /* 0x000000ffff067224 */ /* 0x000fe400078e0028 */
[----:B------:R-:W-:-:S07]  /*0640*/  IMAD.MOV.U32 R7, RZ, RZ, R41 ;  /* 0x000000ffff077224 */ /* 0x000fce00078e0029 */
.L_x_88:
[----:B------:R-:W-:Y:S05]  /*0650*/  BSYNC.RECONVERGENT B1 ;  /* 0x0000000000017941 */ /* 0x000fea0003800200 */
.L_x_87:
[----:B------:R-:W2:Y:S04]  /*0660*/  LDG.E.64 R8, desc[UR6][R36.64] ;  /* 0x0000000624087981 */ /* 0x000ea8000c1e1b00 */
[----:B------:R-:W3:Y:S04]  /*0670*/  LDG.E.64 R10, desc[UR6][R36.64+0x8] ;  /* 0x00000806240a7981 */ /* 0x000ee8000c1e1b00 */
[----:B------:R-:W4:Y:S01]  /*0680*/  LDG.E.64 R12, desc[UR6][R36.64+0x10] ;  /* 0x00001006240c7981 */ /* 0x000f22000c1e1b00 */
[-C--:B--2---:R-:W-:Y:S02]  /*0690*/  DFMA R8, R28, R6.reuse, R8 ;  /* 0x000000061c08722b */ /* 0x084fe40000000008 */
[----:B---3--:R-:W-:-:S05]  /*06a0*/  DFMA R10, R26, R6, R10 ;  /* 0x000000061a0a722b */ /* 0x008fca000000000a */
[----:B------:R1:W-:Y:S01]  /*06b0*/  STG.E.64 desc[UR6][R36.64], R8 ;  /* 0x0000000824007986 */ /* 0x0003e2000c101b06 */
[----:B----4-:R-:W-:-:S03]  /*06c0*/  DFMA R12, R24, R6, R12 ;  /* 0x00000006180c722b */ /* 0x010fc6000000000c */
[----:B------:R1:W-:Y:S04]  /*06d0*/  STG.E.64 desc[UR6][R36.64+0x8], R10 ;  /* 0x0000080a24007986 */ /* 0x0003e8000c101b06 */
[----:B------:R1:W-:Y:S04]  /*06e0*/  STG.E.64 desc[UR6][R36.64+0x10], R12 ;  /* 0x0000100c24007986 */ /* 0x0003e8000c101b06 */
[----:B------:R-:W2:Y:S04]  /*06f0*/  LDG.E.64 R6, desc[UR6][R34.64] ;  /* 0x0000000622067981 */ /* 0x000ea8000c1e1b00 */
[----:B------:R-:W3:Y:S01]  /*0700*/  LDG.E.64 R14, desc[UR6][R34.64+0x8] ;  /* 0x00000806220e7981 */ /* 0x000ee2000c1e1b00 */
[----:B--2---:R-:W-:-:S02]  /*0710*/  DADD R6, R22, R6 ;  /* 0x0000000016067229 */ /* 0x004fc40000000006 */
[----:B---3--:R-:W-:-:S05]  /*0720*/  DADD R14, -R20, R14 ;  /* 0x00000000140e7229 */ /* 0x008fca000000010e */
[----:B------:R1:W-:Y:S04]  /*0730*/  STG.E.64 desc[UR6][R34.64], R6 ;  /* 0x0000000622007986 */ /* 0x0003e8000c101b06 */
[----:B------:R1:W-:Y:S02]  /*0740*/  STG.E.64 desc[UR6][R34.64+0x8], R14 ;  /* 0x0000080e22007986 */ /* 0x0003e4000c101b06 */
.L_x_84:
[----:B------:R-:W-:Y:S05]  /*0750*/  BSYNC.RECONVERGENT B0 ;  /* 0x0000000000007941 */ /* 0x000fea0003800200 */
.L_x_83:
[----:B------:R-:W-:Y:S01]  /*0760*/  UIADD3 UR8, UP0, UPT, UR4, 0x1, URZ ;  /* 0x0000000104087890 */ /* 0x000fe2000ff1e0ff */
[----:B------:R-:W-:Y:S03]  /*0770*/  BSSY.RECONVERGENT B0, `(.L_x_89) ;  /* 0x0000057000007945 */ /* 0x000fe60003800200 */
[----:B------:R-:W-:Y:S02]  /*0780*/  UIADD3.X UR9, UPT, UPT, URZ, UR5, URZ, UP0, !UPT ;  /* 0x00000005ff097290 */ /* 0x000fe400087fe4ff */
[----:B------:R-:W-:-:S04]  /*0790*/  ISETP.NE.U32.AND P0, PT, R4, UR8, PT ;  /* 0x0000000804007c0c */ /* 0x000fc8000bf05070 */
[----:B------:R-:W-:-:S13]  /*07a0*/  ISETP.NE.AND.EX P0, PT, R3, UR9, PT, P0 ;  /* 0x0000000903007c0c */ /* 0x000fda000bf05300 */
[----:B------:R-:W-:Y:S05]  /*07b0*/  @!P0 BRA `(.L_x_90) ;  /* 0x0000000400488947 */ /* 0x000fea0003800000 */
[----:B------:R-:W2:Y:S04]  /*07c0*/  LDG.E.64 R28, desc[UR6][R32.64+0x8] ;  /* 0x00000806201c7981 */ /* 0x000ea8000c1e1b00 */
[----:B-1----:R-:W2:Y:S04]  /*07d0*/  LDG.E.64 R8, desc[UR6][R30.64+0x8] ;  /* 0x000008061e087981 */ /* 0x002ea8000c1e1b00 */
        /* <DEDUP_REMOVED lines=15> */
[----:B------:R-:W-:Y:S01]  /*08d0*/  MOV R6, 0x1 ;  /* 0x0000000100067802 */ /* 0x000fe20000000f00 */
        /* <DEDUP_REMOVED lines=22> */
.L_x_92:
[----:B------:R-:W-:Y:S05]  /*0a40*/  BSYNC.RECONVERGENT B1 ;  /* 0x0000000000017941 */ /* 0x000fea0003800200 */
.L_x_91:
        /* <DEDUP_REMOVED lines=25> */
.L_x_94:
[----:B------:R-:W-:Y:S05]  /*0be0*/  BSYNC.RECONVERGENT B1 ;  /* 0x0000000000017941 */ /* 0x000fea0003800200 */
.L_x_93:
        /* <DEDUP_REMOVED lines=9> */
[----:B------:R-:W3:Y:S04]  /*0c80*/  LDG.E.64 R6, desc[UR6][R34.64] ;  /* 0x0000000622067981 */ /* 0x000ee8000c1e1b00 */
[----:B------:R-:W4:Y:S01]  /*0c90*/  LDG.E.64 R14, desc[UR6][R34.64+0x8] ;  /* 0x00000806220e7981 */ /* 0x000f22000c1e1b00 */
[----:B---3--:R-:W-:-:S02]  /*0ca0*/  DADD R6, R18, R6 ;  /* 0x0000000012067229 */ /* 0x008fc40000000006 */
[----:B----4-:R-:W-:-:S05]  /*0cb0*/  DADD R14, -R20, R14 ;  /* 0x00000000140e7229 */ /* 0x010fca000000010e */
[----:B------:R2:W-:Y:S04]  /*0cc0*/  STG.E.64 desc[UR6][R34.64], R6 ;  /* 0x0000000622007986 */ /* 0x0005e8000c101b06 */
[----:B------:R2:W-:Y:S02]  /*0cd0*/  STG.E.64 desc[UR6][R34.64+0x8], R14 ;  /* 0x0000080e22007986 */ /* 0x0005e4000c101b06 */
.L_x_90:
[----:B------:R-:W-:Y:S05]  /*0ce0*/  BSYNC.RECONVERGENT B0 ;  /* 0x0000000000007941 */ /* 0x000fea0003800200 */
.L_x_89:
[----:B------:R-:W-:Y:S01]  /*0cf0*/  UIADD3 UR4, UP0, UPT, UR4, 0x2, URZ ;  /* 0x0000000204047890 */ /* 0x000fe2000ff1e0ff */
[----:B------:R-:W-:Y:S02]  /*0d00*/  IADD3 R2, P1, PT, R2, -0x2, RZ ;  /* 0xfffffffe02027810 */ /* 0x000fe40007f3e0ff */
[----:B------:R-:W-:Y:S01]  /*0d10*/  IADD3 R30, P0, PT, R30, 0x30, RZ ;  /* 0x000000301e1e7810 */ /* 0x000fe20007f1e0ff */
[----:B------:R-:W-:Y:S01]  /*0d20*/  UIADD3.X UR5, UPT, UPT, URZ, UR5, URZ, UP0, !UPT ;  /* 0x00000005ff057290 */ /* 0x000fe200087fe4ff */
[----:B------:R-:W-:Y:S01]  /*0d30*/  IADD3.X R0, PT, PT, R0, -0x1, RZ, P1, !PT ;  /* 0xffffffff00007810 */ /* 0x000fe20000ffe4ff */
[----:B------:R-:W-:Y:S01]  /*0d40*/  UISETP.NE.U32.AND UP0, UPT, UR4, 0x360, UPT ;  /* 0x000003600400788c */ /* 0x000fe2000bf05070 */
[----:B------:R-:W-:-:S03]  /*0d50*/  IADD3.X R31, PT, PT, RZ, R31, RZ, P0, !PT ;  /* 0x0000001fff1f7210 */ /* 0x000fc600007fe4ff */
[----:B------:R-:W-:-:S09]  /*0d60*/  UISETP.NE.AND.EX UP0, UPT, UR5, URZ, UPT, UP0 ;  /* 0x000000ff0500728c */ /* 0x000fd2000bf05300 */
[----:B------:R-:W-:Y:S05]  /*0d70*/  BRA.U UP0, `(.L_x_95) ;  /* 0xfffffff5001c7547 */ /* 0x000fea000b83ffff */
[----:B------:R-:W3:Y:S04]  /*0d80*/  LDG.E.64 R2, desc[UR6][R36.64] ;  /* 0x0000000624027981 */ /* 0x000ee8000c1e1b00 */
[----:B------:R-:W4:Y:S04]  /*0d90*/  LDG.E.64 R4, desc[UR6][R36.64+0x8] ;  /* 0x0000080624047981 */ /* 0x000f28000c1e1b00 */
[----:B-12---:R-:W2:Y:S01]  /*0da0*/  LDG.E.64 R6, desc[UR6][R36.64+0x10] ;  /* 0x0000100624067981 */ /* 0x006ea2000c1e1b00 */
[----:B------:R-:W-:Y:S01]  /*0db0*/  UMOV UR8, 0x28f5c28f ;  /* 0x28f5c28f00087882 */ /* 0x000fe20000000000 */
[----:B------:R-:W-:-:S02]  /*0dc0*/  UMOV UR9, 0x402c8f5c ;  /* 0x402c8f5c00097882 */ /* 0x000fc40000000000 */
[----:B---3--:R-:W-:Y:S02]  /*0dd0*/  DMUL R2, R2, UR8 ;  /* 0x0000000802027c28 */ /* 0x008fe40008000000 */
[----:B----4-:R-:W-:-:S05]  /*0de0*/  DMUL R4, R4, UR8 ;  /* 0x0000000804047c28 */ /* 0x010fca0008000000 */
[----:B------:R-:W-:Y:S01]  /*0df0*/  STG.E.64 desc[UR6][R36.64], R2 ;  /* 0x0000000224007986 */ /* 0x000fe2000c101b06 */
[----:B--2---:R-:W-:-:S03]  /*0e00*/  DMUL R6, R6, UR8 ;  /* 0x0000000806067c28 */ /* 0x004fc60008000000 */
[----:B------:R-:W-:Y:S04]  /*0e10*/  STG.E.64 desc[UR6][R36.64+0x8], R4 ;  /* 0x0000080424007986 */ /* 0x000fe8000c101b06 */
[----:B------:R-:W-:Y:S04]  /*0e20*/  STG.E.64 desc[UR6][R36.64+0x10], R6 ;  /* 0x0000100624007986 */ /* 0x000fe8000c101b06 */
[----:B------:R-:W2:Y:S04]  /*0e30*/  LDG.E.64 R8, desc[UR6][R34.64] ;  /* 0x0000000622087981 */ /* 0x000ea8000c1e1b00 */
[----:B------:R-:W3:Y:S01]  /*0e40*/  LDG.E.64 R10, desc[UR6][R34.64+0x8] ;  /* 0x00000806220a7981 */ /* 0x000ee2000c1e1b00 */
[----:B------:R-:W-:Y:S01]  /*0e50*/  UMOV UR8, 0x70a3d70a ;  /* 0x70a3d70a00087882 */ /* 0x000fe20000000000 */
[----:B------:R-:W-:Y:S01]  /*0e60*/  UMOV UR9, 0x3fe30a3d ;  /* 0x3fe30a3d00097882 */ /* 0x000fe20000000000 */
[----:B------:R-:W-:Y:S01]  /*0e70*/  UMOV UR10, 0x70a3d70a ;  /* 0x70a3d70a000a7882 */ /* 0x000fe20000000000 */
[----:B------:R-:W-:Y:S01]  /*0e80*/  UMOV UR11, 0x3ff30a3d ;  /* 0x3ff30a3d000b7882 */ /* 0x000fe20000000000 */
[----:B--2---:R-:W-:-:S02]  /*0e90*/  DMUL R8, R8, UR8 ;  /* 0x0000000808087c28 */ /* 0x004fc40008000000 */
[----:B---3--:R-:W-:-:S05]  /*0ea0*/  DMUL R10, R10, UR10 ;  /* 0x0000000a0a0a7c28 */ /* 0x008fca0008000000 */
[----:B------:R-:W-:Y:S04]  /*0eb0*/  STG.E.64 desc[UR6][R34.64], R8 ;  /* 0x0000000822007986 */ /* 0x000fe8000c101b06 */
[----:B------:R-:W-:Y:S01]  /*0ec0*/  STG.E.64 desc[UR6][R34.64+0x8], R10 ;  /* 0x0000080a22007986 */ /* 0x000fe2000c101b06 */
[----:B------:R-:W-:Y:S05]  /*0ed0*/  EXIT ;  /* 0x000000000000794d */ /* 0x000fea0003800000 */
        .weak           $__internal_3_$__cuda_sm20_div_rn_f64_full
        .type           $__internal_3_$__cuda_sm20_div_rn_f64_full,@function
        .size           $__internal_3_$__cuda_sm20_div_rn_f64_full,(.L_x_105 - $__internal_3_$__cuda_sm20_div_rn_f64_full)
$__internal_3_$__cuda_sm20_div_rn_f64_full:
        /* <DEDUP_REMOVED lines=12> */
[----:B------:R-:W-:Y:S01]  /*0fa0*/  @!P2 LOP3.LUT R8, R15, 0x7ff00000, RZ, 0xc0, !PT ;  /* 0x7ff000000f08a812 */ /* 0x000fe200078ec0ff */
[----:B------:R-:W-:Y:S01]  /*0fb0*/  @!P2 IMAD.MOV.U32 R40, RZ, RZ, RZ ;  /* 0x000000ffff28a224 */ /* 0x000fe200078e00ff */
[----:B------:R-:W0:Y:S02]  /*0fc0*/  MUFU.RCP64H R11, R17 ;  /* 0x00000011000b7308 */ /* 0x000e240000001800 */
[----:B------:R-:W-:Y:S02]  /*0fd0*/  @!P2 ISETP.GE.U32.AND P3, PT, R5, R8, PT ;  /* 0x000000080500a20c */ /* 0x000fe40003f66070 */
[----:B------:R-:W-:Y:S02]  /*0fe0*/  @!P0 LOP3.LUT R9, R17, 0x7ff00000, RZ, 0xc0, !PT ;  /* 0x7ff0000011098812 */ /* 0x000fe400078ec0ff */
[----:B------:R-:W-:-:S04]  /*0ff0*/  @!P2 SEL R39, R7, 0x63400000, !P3 ;  /* 0x634000000727a807 */ /* 0x000fc80005800000 */
[----:B------:R-:W-:-:S04]  /*1000*/  @!P2 LOP3.LUT R8, R39, 0x80000000, R13, 0xf8, !PT ;  /* 0x800000002708a812 */ /* 0x000fc800078ef80d */
[----:B------:R-:W-:Y:S01]  /*1010*/  @!P2 LOP3.LUT R41, R8, 0x100000, RZ, 0xfc, !PT ;  /* 0x001000000829a812 */ /* 0x000fe200078efcff */
[----:B------:R-:W-:Y:S01]  /*1020*/  IMAD.MOV.U32 R8, RZ, RZ, R5 ;  /* 0x000000ffff087224 */ /* 0x000fe200078e0005 */
        /* <DEDUP_REMOVED lines=8> */
[----:B------:R-:W-:-:S05]  /*10b0*/  DFMA R42, R42, R38, R42 ;  /* 0x000000262a2a722b */ /* 0x000fca000000002a */
[----:B------:R-:W-:-:S03]  /*10c0*/  @!P2 LOP3.LUT R8, R11, 0x7ff00000, RZ, 0xc0, !PT ;  /* 0x7ff000000b08a812 */ /* 0x000fc600078ec0ff */
[----:B------:R-:W-:Y:S02]  /*10d0*/  DMUL R40, R42, R10 ;  /* 0x0000000a2a287228 */ /* 0x000fe40000000000 */
[----:B------:R-:W-:-:S05]  /*10e0*/  VIADD R38, R8, 0xffffffff ;  /* 0xffffffff08267836 */ /* 0x000fca0000000000 */
[----:B------:R-:W-:Y:S01]  /*10f0*/  ISETP.GT.U32.AND P0, PT, R38, 0x7feffffe, PT ;  /* 0x7feffffe2600780c */ /* 0x000fe20003f04070 */
[----:B------:R-:W-:Y:S01]  /*1100*/  VIADD R38, R9, 0xffffffff ;  /* 0xffffffff09267836 */ /* 0x000fe20000000000 */
[----:B------:R-:W-:-:S04]  /*1110*/  DFMA R44, R40, -R16, R10 ;  /* 0x80000010282c722b */ /* 0x000fc8000000000a */
[----:B------:R-:W-:-:S04]  /*1120*/  ISETP.GT.U32.OR P0, PT, R38, 0x7feffffe, P0 ;  /* 0x7feffffe2600780c */ /* 0x000fc80000704470 */
[----:B------:R-:W-:-:S09]  /*1130*/  DFMA R38, R42, R44, R40 ;  /* 0x0000002c2a26722b */ /* 0x000fd20000000028 */
[----:B------:R-:W-:Y:S05]  /*1140*/  @P0 BRA `(.L_x_97) ;  /* 0x00000000006c0947 */ /* 0x000fea0003800000 */
[----:B------:R-:W-:Y:S01]  /*1150*/  LOP3.LUT R8, R15, 0x7ff00000, RZ, 0xc0, !PT ;  /* 0x7ff000000f087812 */ /* 0x000fe200078ec0ff */
[----:B------:R-:W-:-:S03]  /*1160*/  IMAD.MOV.U32 R12, RZ, RZ, RZ ;  /* 0x000000ffff0c7224 */ /* 0x000fc600078e00ff */
[CC--:B------:R-:W-:Y:S02]  /*1170*/  VIADDMNMX R9, R5.reuse, -R8.reuse, 0xb9600000, !PT ;  /* 0xb960000005097446 */ /* 0x0c0fe40007800908 */
[----:B------:R-:W-:Y:S02]  /*1180*/  ISETP.GE.U32.AND P0, PT, R5, R8, PT ;  /* 0x000000080500720c */ /* 0x000fe40003f06070 */
[----:B------:R-:W-:Y:S02]  /*1190*/  VIMNMX R9, PT, PT, R9, 0x46a00000, PT ;  /* 0x46a0000009097848 */ /* 0x000fe40003fe0100 */
[----:B------:R-:W-:-:S05]  /*11a0*/  SEL R8, R7, 0x63400000, !P0 ;  /* 0x6340000007087807 */ /* 0x000fca0004000000 */
[----:B------:R-:W-:-:S04]  /*11b0*/  IMAD.IADD R8, R9, 0x1, -R8 ;  /* 0x0000000109087824 */ /* 0x000fc800078e0a08 */
[----:B------:R-:W-:-:S06]  /*11c0*/  VIADD R13, R8, 0x7fe00000 ;  /* 0x7fe00000080d7836 */ /* 0x000fcc0000000000 */
[----:B------:R-:W-:-:S10]  /*11d0*/  DMUL R40, R38, R12 ;  /* 0x0000000c26287228 */ /* 0x000fd40000000000 */
[----:B------:R-:W-:-:S13]  /*11e0*/  FSETP.GTU.AND P0, PT, |R41|, 1.469367938527859385e-39, PT ;  /* 0x001000002900780b */ /* 0x000fda0003f0c200 */
[----:B------:R-:W-:Y:S05]  /*11f0*/  @P0 BRA `(.L_x_98) ;  /* 0x0000000000940947 */ /* 0x000fea0003800000 */
[----:B------:R-:W-:Y:S01]  /*1200*/  DFMA R10, R38, -R16, R10 ;  /* 0x80000010260a722b */ /* 0x000fe2000000000a */
[----:B------:R-:W-:-:S09]  /*1210*/  MOV R12, RZ ;  /* 0x000000ff000c7202 */ /* 0x000fd20000000f00 */
        /* <DEDUP_REMOVED lines=14> */
.L_x_97:
        /* <DEDUP_REMOVED lines=16> */
.L_x_100:
[----:B------:R-:W-:Y:S01]  /*1400*/  LOP3.LUT R41, R15, 0x80000, RZ, 0xfc, !PT ;  /* 0x000800000f297812 */ /* 0x000fe200078efcff */
[----:B------:R-:W-:Y:S01]  /*1410*/  IMAD.MOV.U32 R40, RZ, RZ, R14 ;  /* 0x000000ffff287224 */ /* 0x000fe200078e000e */
[----:B------:R-:W-:Y:S06]  /*1420*/  BRA `(.L_x_98) ;  /* 0x0000000000087947 */ /* 0x000fec0003800000 */
.L_x_99:
[----:B------:R-:W-:Y:S01]  /*1430*/  LOP3.LUT R41, R13, 0x80000, RZ, 0xfc, !PT ;  /* 0x000800000d297812 */ /* 0x000fe200078efcff */
[----:B------:R-:W-:-:S07]  /*1440*/  IMAD.MOV.U32 R40, RZ, RZ, R12 ;  /* 0x000000ffff287224 */ /* 0x000fce00078e000c */
.L_x_98:
[----:B------:R-:W-:Y:S05]  /*1450*/  BSYNC.RECONVERGENT B2 ;  /* 0x0000000000027941 */ /* 0x000fea0003800200 */
.L_x_96:
[----:B------:R-:W-:-:S04]  /*1460*/  IMAD.MOV.U32 R7, RZ, RZ, 0x0 ;  /* 0x00000000ff077424 */ /* 0x000fc800078e00ff */
[----:B------:R-:W-:Y:S05]  /*1470*/  RET.REL.NODEC R6 `(_Z15up_forces_gpu_1PdS_S_) ;  /* 0xffffffe806e07950 */ /* 0x000fea0003c3ffff */
.L_x_101:
        /* <DEDUP_REMOVED lines=16> */
.L_x_105:


//--------------------- .nv.global.init           --------------------------
	.section	.nv.global.init,"aw",@progbits
.nv.global.init:
	.type		$str,@object
	.size		$str,($str$1 - $str)
$str:
        /*0000*/ 	.byte	0x70, 0x6f, 0x6d, 0x20, 0x3c, 0x20, 0x4d, 0x41, 0x58, 0x5f, 0x4c, 0x49, 0x00
	.type		$str$1,@object
	.size		$str$1,(__unnamed_1 - $str$1)
$str$1:
        /*000d*/ 	.byte	0x2f, 0x74, 0x6d, 0x70, 0x2f, 0x73, 0x61, 0x73, 0x73, 0x5f, 0x63, 0x75, 0x5f, 0x79, 0x5f, 0x73
        /*001d*/ 	.byte	0x69, 0x63, 0x67, 0x32, 0x78, 0x2f, 0x6b, 0x2e, 0x63, 0x75, 0x00
	.type		__unnamed_1,@object
	.size		__unnamed_1,(.L_0 - __unnamed_1)
__unnamed_1:
        /*0028*/ 	.byte	0x76, 0x6f, 0x69, 0x64, 0x20, 0x72, 0x65, 0x62, 0x75, 0x69, 0x6c, 0x64, 0x5f, 0x47, 0x5f, 0x67
        /*0038*/ 	.byte	0x70, 0x75, 0x28, 0x64, 0x6f, 0x75, 0x62, 0x6c, 0x65, 0x20, 0x2a, 0x2c, 0x20, 0x69, 0x6e, 0x74
        /*0048*/ 	.byte	0x20, 0x2a, 0x29, 0x00
.L_0:


//--------------------- .nv.shared.reserved.0     --------------------------
	.section	.nv.shared.reserved.0,"aw",@nobits
	.weak		__nv_reservedSMEM_offset_0_alias
	.size		__nv_reservedSMEM_offset_0_alias, 0, 64
	.other		__nv_reservedSMEM_offset_0_alias,@"STO_CUDA_RESERVED_SHARED STV_DEFAULT"
__nv_reservedSMEM_offset_0_alias:
	.zero		0
	.zero		64


//--------------------- .nv.shared._Z15up_forces_gpu_3PdS_S_S_S_ --------------------------
	.section	.nv.shared._Z15up_forces_gpu_3PdS_S_S_S_,"aw",@nobits
	.sectionflags	@""
	.align	8
.nv.shared._Z15up_forces_gpu_3PdS_S_S_S_:
	.zero		2304


//--------------------- .nv.constant0._Z15up_forces_gpu_4PdS_S_Pi --------------------------
	.section	.nv.constant0._Z15up_forces_gpu_4PdS_S_Pi,"a",@progbits
	.sectionflags	@""
	.align	4
.nv.constant0._Z15up_forces_gpu_4PdS_S_Pi:
	.zero		928


//--------------------- .nv.constant0._Z13rebuild_G_gpuPdPi --------------------------
	.section	.nv.constant0._Z13rebuild_G_gpuPdPi,"a",@progbits
	.sectionflags	@""
	.align	4
.nv.constant0._Z13rebuild_G_gpuPdPi:
	.zero		912


//--------------------- .nv.constant0._Z15up_forces_gpu_3PdS_S_S_S_ --------------------------
	.section	.nv.constant0._Z15up_forces_gpu_3PdS_S_S_S_,"a",@progbits
	.sectionflags	@""
	.align	4
.nv.constant0._Z15up_forces_gpu_3PdS_S_S_S_:
	.zero		936


//--------------------- .nv.constant0._Z12summer_gpu_3PdS_S_S_ --------------------------
	.section	.nv.constant0._Z12summer_gpu_3PdS_S_S_,"a",@progbits
	.sectionflags	@""
	.align	4
.nv.constant0._Z12summer_gpu_3PdS_S_S_:
	.zero		928


//--------------------- .nv.constant0._Z15up_forces_gpu_2PdS_S_ --------------------------
	.section	.nv.constant0._Z15up_forces_gpu_2PdS_S_,"a",@progbits
	.sectionflags	@""
	.align	4
.nv.constant0._Z15up_forces_gpu_2PdS_S_:
	.zero		920


//--------------------- .nv.constant0._Z12summer_gpu_2PdS_ --------------------------
	.section	.nv.constant0._Z12summer_gpu_2PdS_,"a",@progbits
	.sectionflags	@""
	.align	4
.nv.constant0._Z12summer_gpu_2PdS_:
	.zero		912


//--------------------- .nv.constant0._Z15up_forces_gpu_1PdS_S_ --------------------------
	.section	.nv.constant0._Z15up_forces_gpu_1PdS_S_,"a",@progbits
	.sectionflags	@""
	.align	4
.nv.constant0._Z15up_forces_gpu_1PdS_S_:
	.zero		920


//--------------------- SYMBOLS --------------------------

	.type		.nv.reservedSmem.offset0,@object
	.size		.nv.reservedSmem.offset0,0x4
	.type		.nv.reservedSmem.cap,@object
	.size		.nv.reservedSmem.cap,0x4
	.type		__assertfail,@function
